// auto-generated by cutlass_sweep.gemm — config: {"arch": "sm_90", "cluster_m": 1, "cluster_n": 2, "dtype": "bf16", "stages": 0, "tile_k": 128, "tile_m": 256, "tile_n": 64}
#include "cutlass/cutlass.h"
#include "cutlass/gemm/collective/collective_builder.hpp"
#include "cutlass/gemm/device/gemm_universal_adapter.h"
#include "cutlass/gemm/kernel/gemm_universal.hpp"
#include "cutlass/epilogue/collective/collective_builder.hpp"

using ElemA = cutlass::bfloat16_t;
using ElemB = cutlass::bfloat16_t;
using ElemCD = cutlass::bfloat16_t;
using Acc  = float;
using TileShape    = cute::Shape<cute::_256, cute::_64, cute::_128>;
using ClusterShape = cute::Shape<cute::_1, cute::_2, cute::_1>;

using CollectiveEpilogue = typename cutlass::epilogue::collective::CollectiveBuilder<
    cutlass::arch::Sm90, cutlass::arch::OpClassTensorOp,
    TileShape, ClusterShape,
    cutlass::epilogue::collective::EpilogueTileAuto,
    Acc, Acc,
    ElemCD, cutlass::layout::RowMajor, 128 / cutlass::sizeof_bits<ElemCD>::value,
    ElemCD, cutlass::layout::RowMajor, 128 / cutlass::sizeof_bits<ElemCD>::value,
    cutlass::epilogue::collective::EpilogueScheduleAuto
  >::CollectiveOp;

using CollectiveMainloop = typename cutlass::gemm::collective::CollectiveBuilder<
    cutlass::arch::Sm90, cutlass::arch::OpClassTensorOp,
    ElemA, cutlass::layout::RowMajor, 128 / cutlass::sizeof_bits<ElemA>::value,
    ElemB, cutlass::layout::ColumnMajor, 128 / cutlass::sizeof_bits<ElemB>::value,
    Acc,
    TileShape, ClusterShape,
    cutlass::gemm::collective::StageCountAutoCarveout<static_cast<int>(sizeof(typename CollectiveEpilogue::SharedStorage))>,
    cutlass::gemm::collective::KernelScheduleAuto
  >::CollectiveOp;

using GemmKernel = cutlass::gemm::kernel::GemmUniversal<
    cute::Shape<int,int,int,int>,
    CollectiveMainloop,
    CollectiveEpilogue
>;
using Gemm = cutlass::gemm::device::GemmUniversalAdapter<GemmKernel>;

// Force the device kernel symbol into the cubin without needing a host main.
auto* _anchor = &cutlass::device_kernel<GemmKernel>;


// ===== COMPILED SASS (sm_90a) =====

	.target	sm_90a

	.elftype	@"ET_EXEC"


//--------------------- .note.nv.tkinfo           --------------------------
	.section	.note.nv.tkinfo,"",@"SHT_NOTE"
	.sectionflags	@"SHF_NOTE_NV_TKINFO"
	.tkinfo
        /*0018*/ 	.word	0x00000002
        /*0030*/ 	.string	""
        /*0030*/ 	.string	"ptxas"
        /*0030*/ 	.string	"Cuda compilation tools, release 13.0, V13.0.88"
        /*0030*/ 	.string	"Build cuda_13.0.r13.0/compiler.36424714_0"
        /*0030*/ 	.string	"-arch sm_90a -m 64 "



//--------------------- .note.nv.cuinfo           --------------------------
	.section	.note.nv.cuinfo,"",@"SHT_NOTE"
	.sectionflags	@"SHF_NOTE_NV_CUINFO"
        /*0018*/ 	.short	0x0002
        /*001a*/ 	.short	0x005a
        /*001c*/ 	.short	0x0082
	.zero		2


//--------------------- .nv.info                  --------------------------
	.section	.nv.info,"",@"SHT_CUDA_INFO"
	.align	4


	//----- nvinfo : EIATTR_REGCOUNT
	.align		4
        /*0000*/ 	.byte	0x04, 0x2f
        /*0002*/ 	.short	(.L_15 - .L_14)
	.align		4
.L_14:
        /*0004*/ 	.word	index@(_ZN7cutlass13device_kernelINS_4gemm6kernel13GemmUniversalIN4cute5tupleIJiiiiEEENS1_10collective13CollectiveMmaINS1_34MainloopSm90TmaGmmaWarpSpecializedILi2ENS5_IJNS4_1CILi1EEENSA_ILi2EEESB_EEENS1_35KernelTmaWarpSpecializedCooperativeEEENS5_IJNSA_ILi256EEENSA_ILi64EEENSA_ILi128EEEEEENS_10bfloat16_tENS5_IJlSB_lEEESK_SL_NS4_8TiledMMAINS4_8MMA_AtomIJNS4_4SM904GMMA27MMA_64x64x16_F32BF16BF16_SSILNSP_5MajorE0ELSR_0ELNSP_7ScaleInE1ELSS_1EEEEEENS4_6LayoutINS5_IJSC_SB_SB_EEENS5_IJSB_NSA_ILi0EEESX_EEEEENS5_IJNS4_10UnderscoreES10_S10_EEEEENS4_23SM90_TMA_LOAD_MULTICASTENS4_14ComposedLayoutINS4_7SwizzleILi3ELi4ELi3EEENS4_18smem_ptr_flag_bitsILi16EEENSV_INS5_IJNSA_ILi8EEESH_EEENS5_IJSH_SB_EEEEEEEvNS4_8identityENS4_13SM90_TMA_LOADES1D_vS1E_EENS_8epilogue10collective6detail29Sm90TmaWarpSpecializedAdapterINS1I_15DefaultEpilogueISK_SL_SL_NS1H_6thread17LinearCombinationISK_Li1EffLNS1M_9ScaleType4KindE0ELNS_15FloatRoundStyleE2ESK_EENS1_15EpilogueDefaultEEEEEvvEEEEvNT_6ParamsE)
        /*0008*/ 	.word	0x000000a8


	//----- nvinfo : EIATTR_FRAME_SIZE
	.align		4
.L_15:
        /*000c*/ 	.byte	0x04, 0x11
        /*000e*/ 	.short	(.L_17 - .L_16)
	.align		4
.L_16:
        /*0010*/ 	.word	index@(_ZN7cutlass13device_kernelINS_4gemm6kernel13GemmUniversalIN4cute5tupleIJiiiiEEENS1_10collective13CollectiveMmaINS1_34MainloopSm90TmaGmmaWarpSpecializedILi2ENS5_IJNS4_1CILi1EEENSA_ILi2EEESB_EEENS1_35KernelTmaWarpSpecializedCooperativeEEENS5_IJNSA_ILi256EEENSA_ILi64EEENSA_ILi128EEEEEENS_10bfloat16_tENS5_IJlSB_lEEESK_SL_NS4_8TiledMMAINS4_8MMA_AtomIJNS4_4SM904GMMA27MMA_64x64x16_F32BF16BF16_SSILNSP_5MajorE0ELSR_0ELNSP_7ScaleInE1ELSS_1EEEEEENS4_6LayoutINS5_IJSC_SB_SB_EEENS5_IJSB_NSA_ILi0EEESX_EEEEENS5_IJNS4_10UnderscoreES10_S10_EEEEENS4_23SM90_TMA_LOAD_MULTICASTENS4_14ComposedLayoutINS4_7SwizzleILi3ELi4ELi3EEENS4_18smem_ptr_flag_bitsILi16EEENSV_INS5_IJNSA_ILi8EEESH_EEENS5_IJSH_SB_EEEEEEEvNS4_8identityENS4_13SM90_TMA_LOADES1D_vS1E_EENS_8epilogue10collective6detail29Sm90TmaWarpSpecializedAdapterINS1I_15DefaultEpilogueISK_SL_SL_NS1H_6thread17LinearCombinationISK_Li1EffLNS1M_9ScaleType4KindE0ELNS_15FloatRoundStyleE2ESK_EENS1_15EpilogueDefaultEEEEEvvEEEEvNT_6ParamsE)
        /*0014*/ 	.word	0x00000000


	//----- nvinfo : EIATTR_MIN_STACK_SIZE
	.align		4
.L_17:
        /*0018*/ 	.byte	0x04, 0x12
        /*001a*/ 	.short	(.L_19 - .L_18)
	.align		4
.L_18:
        /*001c*/ 	.word	index@(_ZN7cutlass13device_kernelINS_4gemm6kernel13GemmUniversalIN4cute5tupleIJiiiiEEENS1_10collective13CollectiveMmaINS1_34MainloopSm90TmaGmmaWarpSpecializedILi2ENS5_IJNS4_1CILi1EEENSA_ILi2EEESB_EEENS1_35KernelTmaWarpSpecializedCooperativeEEENS5_IJNSA_ILi256EEENSA_ILi64EEENSA_ILi128EEEEEENS_10bfloat16_tENS5_IJlSB_lEEESK_SL_NS4_8TiledMMAINS4_8MMA_AtomIJNS4_4SM904GMMA27MMA_64x64x16_F32BF16BF16_SSILNSP_5MajorE0ELSR_0ELNSP_7ScaleInE1ELSS_1EEEEEENS4_6LayoutINS5_IJSC_SB_SB_EEENS5_IJSB_NSA_ILi0EEESX_EEEEENS5_IJNS4_10UnderscoreES10_S10_EEEEENS4_23SM90_TMA_LOAD_MULTICASTENS4_14ComposedLayoutINS4_7SwizzleILi3ELi4ELi3EEENS4_18smem_ptr_flag_bitsILi16EEENSV_INS5_IJNSA_ILi8EEESH_EEENS5_IJSH_SB_EEEEEEEvNS4_8identityENS4_13SM90_TMA_LOADES1D_vS1E_EENS_8epilogue10collective6detail29Sm90TmaWarpSpecializedAdapterINS1I_15DefaultEpilogueISK_SL_SL_NS1H_6thread17LinearCombinationISK_Li1EffLNS1M_9ScaleType4KindE0ELNS_15FloatRoundStyleE2ESK_EENS1_15EpilogueDefaultEEEEEvvEEEEvNT_6ParamsE)
        /*0020*/ 	.word	0x00000000
.L_19:


//--------------------- .nv.compat                --------------------------
	.section	.nv.compat,"",@"SHT_CUDA_COMPAT_INFO"
	.align	4
        /*0000*/ 	.byte	0x02, 0x09, 0x01, 0x00, 0x02, 0x02, 0x04, 0x00, 0x02, 0x05, 0x05, 0x00, 0x03, 0x07, 0x01, 0x01
        /*0010*/ 	.byte	0x02, 0x03, 0x01, 0x00, 0x02, 0x06, 0x01, 0x00, 0x04, 0x0b, 0x08, 0x00, 0x00, 0x00, 0x00, 0x00
        /*0020*/ 	.byte	0x00, 0x00, 0x00, 0x00


//--------------------- .nv.info._ZN7cutlass13device_kernelINS_4gemm6kernel13GemmUniversalIN4cute5tupleIJiiiiEEENS1_10collective13CollectiveMmaINS1_34MainloopSm90TmaGmmaWarpSpecializedILi2ENS5_IJNS4_1CILi1EEENSA_ILi2EEESB_EEENS1_35KernelTmaWarpSpecializedCooperativeEEENS5_IJNSA_ILi256EEENSA_ILi64EEENSA_ILi128EEEEEENS_10bfloat16_tENS5_IJlSB_lEEESK_SL_NS4_8TiledMMAINS4_8MMA_AtomIJNS4_4SM904GMMA27MMA_64x64x16_F32BF16BF16_SSILNSP_5MajorE0ELSR_0ELNSP_7ScaleInE1ELSS_1EEEEEENS4_6LayoutINS5_IJSC_SB_SB_EEENS5_IJSB_NSA_ILi0EEESX_EEEEENS5_IJNS4_10UnderscoreES10_S10_EEEEENS4_23SM90_TMA_LOAD_MULTICASTENS4_14ComposedLayoutINS4_7SwizzleILi3ELi4ELi3EEENS4_18smem_ptr_flag_bitsILi16EEENSV_INS5_IJNSA_ILi8EEESH_EEENS5_IJSH_SB_EEEEEEEvNS4_8identityENS4_13SM90_TMA_LOADES1D_vS1E_EENS_8epilogue10collective6detail29Sm90TmaWarpSpecializedAdapterINS1I_15DefaultEpilogueISK_SL_SL_NS1H_6thread17LinearCombinationISK_Li1EffLNS1M_9ScaleType4KindE0ELNS_15FloatRoundStyleE2ESK_EENS1_15EpilogueDefaultEEEEEvvEEEEvNT_6ParamsE --------------------------
	.section	.nv.info._ZN7cutlass13device_kernelINS_4gemm6kernel13GemmUniversalIN4cute5tupleIJiiiiEEENS1_10collective13CollectiveMmaINS1_34MainloopSm90TmaGmmaWarpSpecializedILi2ENS5_IJNS4_1CILi1EEENSA_ILi2EEESB_EEENS1_35KernelTmaWarpSpecializedCooperativeEEENS5_IJNSA_ILi256EEENSA_ILi64EEENSA_ILi128EEEEEENS_10bfloat16_tENS5_IJlSB_lEEESK_SL_NS4_8TiledMMAINS4_8MMA_AtomIJNS4_4SM904GMMA27MMA_64x64x16_F32BF16BF16_SSILNSP_5MajorE0ELSR_0ELNSP_7ScaleInE1ELSS_1EEEEEENS4_6LayoutINS5_IJSC_SB_SB_EEENS5_IJSB_NSA_ILi0EEESX_EEEEENS5_IJNS4_10UnderscoreES10_S10_EEEEENS4_23SM90_TMA_LOAD_MULTICASTENS4_14ComposedLayoutINS4_7SwizzleILi3ELi4ELi3EEENS4_18smem_ptr_flag_bitsILi16EEENSV_INS5_IJNSA_ILi8EEESH_EEENS5_IJSH_SB_EEEEEEEvNS4_8identityENS4_13SM90_TMA_LOADES1D_vS1E_EENS_8epilogue10collective6detail29Sm90TmaWarpSpecializedAdapterINS1I_15DefaultEpilogueISK_SL_SL_NS1H_6thread17LinearCombinationISK_Li1EffLNS1M_9ScaleType4KindE0ELNS_15FloatRoundStyleE2ESK_EENS1_15EpilogueDefaultEEEEEvvEEEEvNT_6ParamsE,"",@"SHT_CUDA_INFO"
	.sectionflags	@""
	.align	4


	//----- nvinfo : EIATTR_CUDA_API_VERSION
	.align		4
        /*0000*/ 	.byte	0x04, 0x37
        /*0002*/ 	.short	(.L_21 - .L_20)
.L_20:
        /*0004*/ 	.word	0x00000082


	//----- nvinfo : EIATTR_KPARAM_INFO
	.align		4
.L_21:
        /*0008*/ 	.byte	0x04, 0x17
        /*000a*/ 	.short	(.L_23 - .L_22)
.L_22:
        /*000c*/ 	.word	0x00000000
        /*0010*/ 	.short	0x0000
        /*0012*/ 	.short	0x0070
        /*0014*/ 	.byte	0x00, 0xf0, 0x01, 0x10


	//----- nvinfo : EIATTR_SPARSE_MMA_MASK
	.align		4
.L_23:
        /*0018*/ 	.byte	0x03, 0x50
        /*001a*/ 	.short	0x0000


	//----- nvinfo : EIATTR_MAXREG_COUNT
	.align		4
        /*001c*/ 	.byte	0x03, 0x1b
        /*001e*/ 	.short	0x00a8


	//----- nvinfo : EIATTR_NUM_BARRIERS
	.align		4
        /*0020*/ 	.byte	0x02, 0x4c
        /*0022*/ 	.byte	0x01
	.zero		1


	//----- nvinfo : EIATTR_EXTERNS
	.align		4
        /*0024*/ 	.byte	0x04, 0x0f
        /*0026*/ 	.short	(.L_25 - .L_24)


	//   ....[0]....
	.align		4
.L_24:
        /*0028*/ 	.word	index@(__assertfail)


	//----- nvinfo : EIATTR_MERCURY_ISA_VERSION
	.align		4
.L_25:
        /*002c*/ 	.byte	0x03, 0x5f
        /*002e*/ 	.short	0x0101


	//----- nvinfo : EIATTR_INT_WARP_WIDE_INSTR_OFFSETS
	.align		4
        /*0030*/ 	.byte	0x04, 0x31
        /*0032*/ 	.short	(.L_27 - .L_26)


	//   ....[0]....
.L_26:
        /*0034*/ 	.word	0x00000440


	//   ....[1]....
        /*0038*/ 	.word	0x00000460


	//   ....[2]....
        /*003c*/ 	.word	0x000005f0


	//   ....[3]....
        /*0040*/ 	.word	0x00002820


	//----- nvinfo : EIATTR_COOP_GROUP_MASK_REGIDS
	.align		4
.L_27:
        /*0044*/ 	.byte	0x04, 0x29
        /*0046*/ 	.short	(.L_29 - .L_28)


	//   ....[0]....
.L_28:
        /*0048*/ 	.word	0xffffffff


	//   ....[1]....
        /*004c*/ 	.word	0xffffffff


	//   ....[2]....
        /*0050*/ 	.word	0xffffffff


	//   ....[3]....
        /*0054*/ 	.word	0xffffffff


	//   ....[4]....
        /*0058*/ 	.word	0xffffffff


	//   ....[5]....
        /*005c*/ 	.word	0xffffffff


	//----- nvinfo : EIATTR_COOP_GROUP_INSTR_OFFSETS
	.align		4
.L_29:
        /*0060*/ 	.byte	0x04, 0x28
        /*0062*/ 	.short	(.L_31 - .L_30)


	//   ....[0]....
.L_30:
        /*0064*/ 	.word	0x00000060


	//   ....[1]....
        /*0068*/ 	.word	0x00000070


	//   ....[2]....
        /*006c*/ 	.word	0x00000130


	//   ....[3]....
        /*0070*/ 	.word	0x00000280


	//   ....[4]....
        /*0074*/ 	.word	0x00000750


	//   ....[5]....
        /*0078*/ 	.word	0x00001410


	//----- nvinfo : EIATTR_REG_RECONFIG
	.align		4
.L_31:
        /*007c*/ 	.byte	0x01, 0x54
	.zero		2


	//----- nvinfo : EIATTR_SYSCALL_OFFSETS
	.align		4
        /*0080*/ 	.byte	0x04, 0x46
        /*0082*/ 	.short	(.L_33 - .L_32)


	//   ....[0]....
.L_32:
        /*0084*/ 	.word	0x00001600


	//----- nvinfo : EIATTR_MBARRIER_INSTR_OFFSETS
	.align		4
.L_33:
        /*0088*/ 	.byte	0x04, 0x39
        /*008a*/ 	.short	(.L_35 - .L_34)


	//   ....[0]....
.L_34:
        /*008c*/ 	.word	0x00000230
        /*0090*/ 	.word	0x000000ff
        /*0094*/ 	.word	0x00000000
        /*0098*/ 	.short	0x0100
        /*009a*/ 	.byte	0x08
	.zero		1


	//   ....[1]....
        /*009c*/ 	.word	0x00000240
        /*00a0*/ 	.word	0x000000ff
        /*00a4*/ 	.word	0x00000010
        /*00a8*/ 	.short	0x0100
        /*00aa*/ 	.byte	0x08
	.zero		1


	//   ....[2]....
        /*00ac*/ 	.word	0x00000250
        /*00b0*/ 	.word	0x000000ff
        /*00b4*/ 	.word	0x00000008
        /*00b8*/ 	.short	0x0100
        /*00ba*/ 	.byte	0x08
	.zero		1


	//   ....[3]....
        /*00bc*/ 	.word	0x00000260
        /*00c0*/ 	.word	0x000000ff
        /*00c4*/ 	.word	0x00000018
        /*00c8*/ 	.short	0x0100
        /*00ca*/ 	.byte	0x08
	.zero		1


	//   ....[4]....
        /*00cc*/ 	.word	0x00000680
        /*00d0*/ 	.word	0x000000ff
        /*00d4*/ 	.word	0x00000030
        /*00d8*/ 	.short	0x0100
        /*00da*/ 	.byte	0x06
	.zero		1


	//   ....[5]....
        /*00dc*/ 	.word	0x00000700
        /*00e0*/ 	.word	0x000000ff
        /*00e4*/ 	.word	0x00000038
        /*00e8*/ 	.short	0x0100
        /*00ea*/ 	.byte	0x06
	.zero		1


	//   ....[6]....
        /*00ec*/ 	.word	0x000016c0
        /*00f0*/ 	.word	0x00000003
        /*00f4*/ 	.word	0x00000000
        /*00f8*/ 	.short	0x010a
        /*00fa*/ 	.byte	0x3f
	.zero		1


	//   ....[7]....
        /*00fc*/ 	.word	0x00001720
        /*0100*/ 	.word	0x00000003
        /*0104*/ 	.word	0x00000000
        /*0108*/ 	.short	0x010a
        /*010a*/ 	.byte	0x3f
	.zero		1


	//   ....[8]....
        /*010c*/ 	.word	0x00001f70
        /*0110*/ 	.word	0x00000005
        /*0114*/ 	.word	0x00000000
        /*0118*/ 	.short	0x010a
        /*011a*/ 	.byte	0x3f
	.zero		1


	//   ....[9]....
        /*011c*/ 	.word	0x00001fb0
        /*0120*/ 	.word	0x00000005
        /*0124*/ 	.word	0x00000000
        /*0128*/ 	.short	0x010a
        /*012a*/ 	.byte	0x3f
	.zero		1


	//   ....[10]....
        /*012c*/ 	.word	0x000026d0
        /*0130*/ 	.word	0x00000004
        /*0134*/ 	.word	0x00000000
        /*0138*/ 	.short	0x0101
        /*013a*/ 	.byte	0x3f
	.zero		1


	//   ....[11]....
        /*013c*/ 	.word	0x00002890
        /*0140*/ 	.word	0x00000000
        /*0144*/ 	.word	0x00000000
        /*0148*/ 	.short	0x0101
        /*014a*/ 	.byte	0x3f
	.zero		1


	//   ....[12]....
        /*014c*/ 	.word	0x00008320
        /*0150*/ 	.word	0x00000014
        /*0154*/ 	.word	0x00000010
        /*0158*/ 	.short	0x010a
        /*015a*/ 	.byte	0x3f
	.zero		1


	//   ....[13]....
        /*015c*/ 	.word	0x000087a0
        /*0160*/ 	.word	0x00000006
        /*0164*/ 	.word	0x00000038
        /*0168*/ 	.short	0x0101
        /*016a*/ 	.byte	0x3f
	.zero		1


	//   ....[14]....
        /*016c*/ 	.word	0x00008ec0
        /*0170*/ 	.word	0x00000007
        /*0174*/ 	.word	0x00000000
        /*0178*/ 	.short	0x010a
        /*017a*/ 	.byte	0x3f
	.zero		1


	//   ....[15]....
        /*017c*/ 	.word	0x00008f40
        /*0180*/ 	.word	0x00000005
        /*0184*/ 	.word	0x00000000
        /*0188*/ 	.short	0x010a
        /*018a*/ 	.byte	0x3f
	.zero		1


	//   ....[16]....
        /*018c*/ 	.word	0x00008fa0
        /*0190*/ 	.word	0x00000003
        /*0194*/ 	.word	0x00000000
        /*0198*/ 	.short	0x010a
        /*019a*/ 	.byte	0x3f
	.zero		1


	//   ....[17]....
        /*019c*/ 	.word	0x00008ff0
        /*01a0*/ 	.word	0x00000005
        /*01a4*/ 	.word	0x00000000
        /*01a8*/ 	.short	0x010a
        /*01aa*/ 	.byte	0x3f
	.zero		1


	//   ....[18]....
        /*01ac*/ 	.word	0x000090c0
        /*01b0*/ 	.word	0x00000014
        /*01b4*/ 	.word	0x00000010
        /*01b8*/ 	.short	0x010a
        /*01ba*/ 	.byte	0x3f
	.zero		1


	//   ....[19]....
        /*01bc*/ 	.word	0x00009190
        /*01c0*/ 	.word	0x00000007
        /*01c4*/ 	.word	0x00000000
        /*01c8*/ 	.short	0x010a
        /*01ca*/ 	.byte	0x3f
	.zero		1


	//----- nvinfo : EIATTR_NUM_MBARRIERS
	.align		4
.L_35:
        /*01cc*/ 	.byte	0x03, 0x38
        /*01ce*/ 	.short	0x0006


	//----- nvinfo : EIATTR_EXIT_INSTR_OFFSETS
	.align		4
        /*01d0*/ 	.byte	0x04, 0x1c
        /*01d2*/ 	.short	(.L_37 - .L_36)


	//   ....[0]....
.L_36:
        /*01d4*/ 	.word	0x00000930


	//   ....[1]....
        /*01d8*/ 	.word	0x00001150


	//   ....[2]....
        /*01dc*/ 	.word	0x00007ab0


	//   ....[3]....
        /*01e0*/ 	.word	0x00008010


	//   ....[4]....
        /*01e4*/ 	.word	0x00008f90


	//----- nvinfo : EIATTR_MAX_THREADS
	.align		4
.L_37:
        /*01e8*/ 	.byte	0x04, 0x05
        /*01ea*/ 	.short	(.L_39 - .L_38)
.L_38:
        /*01ec*/ 	.word	0x00000180
        /*01f0*/ 	.word	0x00000001
        /*01f4*/ 	.word	0x00000001


	//----- nvinfo : EIATTR_CRS_STACK_SIZE
	.align		4
.L_39:
        /*01f8*/ 	.byte	0x04, 0x1e
        /*01fa*/ 	.short	(.L_41 - .L_40)
.L_40:
        /*01fc*/ 	.word	0x00000000


	//----- nvinfo : EIATTR_CBANK_PARAM_SIZE
	.align		4
.L_41:
        /*0200*/ 	.byte	0x03, 0x19
        /*0202*/ 	.short	0x0470


	//----- nvinfo : EIATTR_PARAM_CBANK
	.align		4
        /*0204*/ 	.byte	0x04, 0x0a
        /*0206*/ 	.short	(.L_43 - .L_42)
	.align		4
.L_42:
        /*0208*/ 	.word	index@(.nv.constant0._ZN7cutlass13device_kernelINS_4gemm6kernel13GemmUniversalIN4cute5tupleIJiiiiEEENS1_10collective13CollectiveMmaINS1_34MainloopSm90TmaGmmaWarpSpecializedILi2ENS5_IJNS4_1CILi1EEENSA_ILi2EEESB_EEENS1_35KernelTmaWarpSpecializedCooperativeEEENS5_IJNSA_ILi256EEENSA_ILi64EEENSA_ILi128EEEEEENS_10bfloat16_tENS5_IJlSB_lEEESK_SL_NS4_8TiledMMAINS4_8MMA_AtomIJNS4_4SM904GMMA27MMA_64x64x16_F32BF16BF16_SSILNSP_5MajorE0ELSR_0ELNSP_7ScaleInE1ELSS_1EEEEEENS4_6LayoutINS5_IJSC_SB_SB_EEENS5_IJSB_NSA_ILi0EEESX_EEEEENS5_IJNS4_10UnderscoreES10_S10_EEEEENS4_23SM90_TMA_LOAD_MULTICASTENS4_14ComposedLayoutINS4_7SwizzleILi3ELi4ELi3EEENS4_18smem_ptr_flag_bitsILi16EEENSV_INS5_IJNSA_ILi8EEESH_EEENS5_IJSH_SB_EEEEEEEvNS4_8identityENS4_13SM90_TMA_LOADES1D_vS1E_EENS_8epilogue10collective6detail29Sm90TmaWarpSpecializedAdapterINS1I_15DefaultEpilogueISK_SL_SL_NS1H_6thread17LinearCombinationISK_Li1EffLNS1M_9ScaleType4KindE0ELNS_15FloatRoundStyleE2ESK_EENS1_15EpilogueDefaultEEEEEvvEEEEvNT_6ParamsE)
        /*020c*/ 	.short	0x0210
        /*020e*/ 	.short	0x0470


	//----- nvinfo : EIATTR_SW_WAR
	.align		4
.L_43:
        /*0210*/ 	.byte	0x04, 0x36
        /*0212*/ 	.short	(.L_45 - .L_44)
.L_44:
        /*0214*/ 	.word	0x00000008
.L_45:


//--------------------- .nv.callgraph             --------------------------
	.section	.nv.callgraph,"",@"SHT_CUDA_CALLGRAPH"
	.align	4
	.sectionentsize	8
	.align		4
        /*0000*/ 	.word	0x00000000
	.align		4
        /*0004*/ 	.word	0xffffffff
	.align		4
        /*0008*/ 	.word	index@(_ZN7cutlass13device_kernelINS_4gemm6kernel13GemmUniversalIN4cute5tupleIJiiiiEEENS1_10collective13CollectiveMmaINS1_34MainloopSm90TmaGmmaWarpSpecializedILi2ENS5_IJNS4_1CILi1EEENSA_ILi2EEESB_EEENS1_35KernelTmaWarpSpecializedCooperativeEEENS5_IJNSA_ILi256EEENSA_ILi64EEENSA_ILi128EEEEEENS_10bfloat16_tENS5_IJlSB_lEEESK_SL_NS4_8TiledMMAINS4_8MMA_AtomIJNS4_4SM904GMMA27MMA_64x64x16_F32BF16BF16_SSILNSP_5MajorE0ELSR_0ELNSP_7ScaleInE1ELSS_1EEEEEENS4_6LayoutINS5_IJSC_SB_SB_EEENS5_IJSB_NSA_ILi0EEESX_EEEEENS5_IJNS4_10UnderscoreES10_S10_EEEEENS4_23SM90_TMA_LOAD_MULTICASTENS4_14ComposedLayoutINS4_7SwizzleILi3ELi4ELi3EEENS4_18smem_ptr_flag_bitsILi16EEENSV_INS5_IJNSA_ILi8EEESH_EEENS5_IJSH_SB_EEEEEEEvNS4_8identityENS4_13SM90_TMA_LOADES1D_vS1E_EENS_8epilogue10collective6detail29Sm90TmaWarpSpecializedAdapterINS1I_15DefaultEpilogueISK_SL_SL_NS1H_6thread17LinearCombinationISK_Li1EffLNS1M_9ScaleType4KindE0ELNS_15FloatRoundStyleE2ESK_EENS1_15EpilogueDefaultEEEEEvvEEEEvNT_6ParamsE)
	.align		4
        /*000c*/ 	.word	index@(__assertfail)
	.align		4
        /*0010*/ 	.word	0x00000000
	.align		4
        /*0014*/ 	.word	0xfffffffe
	.align		4
        /*0018*/ 	.word	0x00000000
	.align		4
        /*001c*/ 	.word	0xfffffffd
	.align		4
        /*0020*/ 	.word	0x00000000
	.align		4
        /*0024*/ 	.word	0xfffffffc


//--------------------- .nv.constant4             --------------------------
	.section	.nv.constant4,"a",@progbits
	.align	8
	.align		8
.nv.constant4:
        /*0000*/ 	.dword	__assertfail
	.align		8
        /*0008*/ 	.dword	__unnamed_1
	.align		8
        /*0010*/ 	.dword	_ZN39_INTERNAL_dcbfa849_4_k_cu_89d78e42_27164cuda3std3__45__cpo5beginE
	.align		8
        /*0018*/ 	.dword	_ZN39_INTERNAL_dcbfa849_4_k_cu_89d78e42_27164cuda3std3__45__cpo3endE
	.align		8
        /*0020*/ 	.dword	_ZN39_INTERNAL_dcbfa849_4_k_cu_89d78e42_27164cuda3std3__45__cpo6cbeginE
	.align		8
        /*0028*/ 	.dword	_ZN39_INTERNAL_dcbfa849_4_k_cu_89d78e42_27164cuda3std3__45__cpo4cendE
	.align		8
        /*0030*/ 	.dword	_ZN39_INTERNAL_dcbfa849_4_k_cu_89d78e42_27164cuda3std3__441_GLOBAL__N__dcbfa849_4_k_cu_89d78e42_27166ignoreE
	.align		8
        /*0038*/ 	.dword	_ZN39_INTERNAL_dcbfa849_4_k_cu_89d78e42_27164cuda3std3__419piecewise_constructE
	.align		8
        /*0040*/ 	.dword	_ZN39_INTERNAL_dcbfa849_4_k_cu_89d78e42_27164cuda3std3__48in_placeE
	.align		8
        /*0048*/ 	.dword	_ZN39_INTERNAL_dcbfa849_4_k_cu_89d78e42_27164cuda3std6ranges3__45__cpo4swapE
	.align		8
        /*0050*/ 	.dword	_ZN39_INTERNAL_dcbfa849_4_k_cu_89d78e42_27164cuda3std6ranges3__45__cpo9iter_moveE
	.align		8
        /*0058*/ 	.dword	_ZN39_INTERNAL_dcbfa849_4_k_cu_89d78e42_27164cute7productE
	.align		8
        /*0060*/ 	.dword	_ZN39_INTERNAL_dcbfa849_4_k_cu_89d78e42_27164cute1_E
	.align		8
        /*0068*/ 	.dword	$str$22
	.align		8
        /*0070*/ 	.dword	$str$23


//--------------------- .text._ZN7cutlass13device_kernelINS_4gemm6kernel13GemmUniversalIN4cute5tupleIJiiiiEEENS1_10collective13CollectiveMmaINS1_34MainloopSm90TmaGmmaWarpSpecializedILi2ENS5_IJNS4_1CILi1EEENSA_ILi2EEESB_EEENS1_35KernelTmaWarpSpecializedCooperativeEEENS5_IJNSA_ILi256EEENSA_ILi64EEENSA_ILi128EEEEEENS_10bfloat16_tENS5_IJlSB_lEEESK_SL_NS4_8TiledMMAINS4_8MMA_AtomIJNS4_4SM904GMMA27MMA_64x64x16_F32BF16BF16_SSILNSP_5MajorE0ELSR_0ELNSP_7ScaleInE1ELSS_1EEEEEENS4_6LayoutINS5_IJSC_SB_SB_EEENS5_IJSB_NSA_ILi0EEESX_EEEEENS5_IJNS4_10UnderscoreES10_S10_EEEEENS4_23SM90_TMA_LOAD_MULTICASTENS4_14ComposedLayoutINS4_7SwizzleILi3ELi4ELi3EEENS4_18smem_ptr_flag_bitsILi16EEENSV_INS5_IJNSA_ILi8EEESH_EEENS5_IJSH_SB_EEEEEEEvNS4_8identityENS4_13SM90_TMA_LOADES1D_vS1E_EENS_8epilogue10collective6detail29Sm90TmaWarpSpecializedAdapterINS1I_15DefaultEpilogueISK_SL_SL_NS1H_6thread17LinearCombinationISK_Li1EffLNS1M_9ScaleType4KindE0ELNS_15FloatRoundStyleE2ESK_EENS1_15EpilogueDefaultEEEEEvvEEEEvNT_6ParamsE --------------------------
	.section	.text._ZN7cutlass13device_kernelINS_4gemm6kernel13GemmUniversalIN4cute5tupleIJiiiiEEENS1_10collective13CollectiveMmaINS1_34MainloopSm90TmaGmmaWarpSpecializedILi2ENS5_IJNS4_1CILi1EEENSA_ILi2EEESB_EEENS1_35KernelTmaWarpSpecializedCooperativeEEENS5_IJNSA_ILi256EEENSA_ILi64EEENSA_ILi128EEEEEENS_10bfloat16_tENS5_IJlSB_lEEESK_SL_NS4_8TiledMMAINS4_8MMA_AtomIJNS4_4SM904GMMA27MMA_64x64x16_F32BF16BF16_SSILNSP_5MajorE0ELSR_0ELNSP_7ScaleInE1ELSS_1EEEEEENS4_6LayoutINS5_IJSC_SB_SB_EEENS5_IJSB_NSA_ILi0EEESX_EEEEENS5_IJNS4_10UnderscoreES10_S10_EEEEENS4_23SM90_TMA_LOAD_MULTICASTENS4_14ComposedLayoutINS4_7SwizzleILi3ELi4ELi3EEENS4_18smem_ptr_flag_bitsILi16EEENSV_INS5_IJNSA_ILi8EEESH_EEENS5_IJSH_SB_EEEEEEEvNS4_8identityENS4_13SM90_TMA_LOADES1D_vS1E_EENS_8epilogue10collective6detail29Sm90TmaWarpSpecializedAdapterINS1I_15DefaultEpilogueISK_SL_SL_NS1H_6thread17LinearCombinationISK_Li1EffLNS1M_9ScaleType4KindE0ELNS_15FloatRoundStyleE2ESK_EENS1_15EpilogueDefaultEEEEEvvEEEEvNT_6ParamsE,"ax",@progbits
	.align	128
.text._ZN7cutlass13device_kernelINS_4gemm6kernel13GemmUniversalIN4cute5tupleIJiiiiEEENS1_10collective13CollectiveMmaINS1_34MainloopSm90TmaGmmaWarpSpecializedILi2ENS5_IJNS4_1CILi1EEENSA_ILi2EEESB_EEENS1_35KernelTmaWarpSpecializedCooperativeEEENS5_IJNSA_ILi256EEENSA_ILi64EEENSA_ILi128EEEEEENS_10bfloat16_tENS5_IJlSB_lEEESK_SL_NS4_8TiledMMAINS4_8MMA_AtomIJNS4_4SM904GMMA27MMA_64x64x16_F32BF16BF16_SSILNSP_5MajorE0ELSR_0ELNSP_7ScaleInE1ELSS_1EEEEEENS4_6LayoutINS5_IJSC_SB_SB_EEENS5_IJSB_NSA_ILi0EEESX_EEEEENS5_IJNS4_10UnderscoreES10_S10_EEEEENS4_23SM90_TMA_LOAD_MULTICASTENS4_14ComposedLayoutINS4_7SwizzleILi3ELi4ELi3EEENS4_18smem_ptr_flag_bitsILi16EEENSV_INS5_IJNSA_ILi8EEESH_EEENS5_IJSH_SB_EEEEEEEvNS4_8identityENS4_13SM90_TMA_LOADES1D_vS1E_EENS_8epilogue10collective6detail29Sm90TmaWarpSpecializedAdapterINS1I_15DefaultEpilogueISK_SL_SL_NS1H_6thread17LinearCombinationISK_Li1EffLNS1M_9ScaleType4KindE0ELNS_15FloatRoundStyleE2ESK_EENS1_15EpilogueDefaultEEEEEvvEEEEvNT_6ParamsE:
        .type           _ZN7cutlass13device_kernelINS_4gemm6kernel13GemmUniversalIN4cute5tupleIJiiiiEEENS1_10collective13CollectiveMmaINS1_34MainloopSm90TmaGmmaWarpSpecializedILi2ENS5_IJNS4_1CILi1EEENSA_ILi2EEESB_EEENS1_35KernelTmaWarpSpecializedCooperativeEEENS5_IJNSA_ILi256EEENSA_ILi64EEENSA_ILi128EEEEEENS_10bfloat16_tENS5_IJlSB_lEEESK_SL_NS4_8TiledMMAINS4_8MMA_AtomIJNS4_4SM904GMMA27MMA_64x64x16_F32BF16BF16_SSILNSP_5MajorE0ELSR_0ELNSP_7ScaleInE1ELSS_1EEEEEENS4_6LayoutINS5_IJSC_SB_SB_EEENS5_IJSB_NSA_ILi0EEESX_EEEEENS5_IJNS4_10UnderscoreES10_S10_EEEEENS4_23SM90_TMA_LOAD_MULTICASTENS4_14ComposedLayoutINS4_7SwizzleILi3ELi4ELi3EEENS4_18smem_ptr_flag_bitsILi16EEENSV_INS5_IJNSA_ILi8EEESH_EEENS5_IJSH_SB_EEEEEEEvNS4_8identityENS4_13SM90_TMA_LOADES1D_vS1E_EENS_8epilogue10collective6detail29Sm90TmaWarpSpecializedAdapterINS1I_15DefaultEpilogueISK_SL_SL_NS1H_6thread17LinearCombinationISK_Li1EffLNS1M_9ScaleType4KindE0ELNS_15FloatRoundStyleE2ESK_EENS1_15EpilogueDefaultEEEEEvvEEEEvNT_6ParamsE,@function
        .size           _ZN7cutlass13device_kernelINS_4gemm6kernel13GemmUniversalIN4cute5tupleIJiiiiEEENS1_10collective13CollectiveMmaINS1_34MainloopSm90TmaGmmaWarpSpecializedILi2ENS5_IJNS4_1CILi1EEENSA_ILi2EEESB_EEENS1_35KernelTmaWarpSpecializedCooperativeEEENS5_IJNSA_ILi256EEENSA_ILi64EEENSA_ILi128EEEEEENS_10bfloat16_tENS5_IJlSB_lEEESK_SL_NS4_8TiledMMAINS4_8MMA_AtomIJNS4_4SM904GMMA27MMA_64x64x16_F32BF16BF16_SSILNSP_5MajorE0ELSR_0ELNSP_7ScaleInE1ELSS_1EEEEEENS4_6LayoutINS5_IJSC_SB_SB_EEENS5_IJSB_NSA_ILi0EEESX_EEEEENS5_IJNS4_10UnderscoreES10_S10_EEEEENS4_23SM90_TMA_LOAD_MULTICASTENS4_14ComposedLayoutINS4_7SwizzleILi3ELi4ELi3EEENS4_18smem_ptr_flag_bitsILi16EEENSV_INS5_IJNSA_ILi8EEESH_EEENS5_IJSH_SB_EEEEEEEvNS4_8identityENS4_13SM90_TMA_LOADES1D_vS1E_EENS_8epilogue10collective6detail29Sm90TmaWarpSpecializedAdapterINS1I_15DefaultEpilogueISK_SL_SL_NS1H_6thread17LinearCombinationISK_Li1EffLNS1M_9ScaleType4KindE0ELNS_15FloatRoundStyleE2ESK_EENS1_15EpilogueDefaultEEEEEvvEEEEvNT_6ParamsE,(.L_x_191 - _ZN7cutlass13device_kernelINS_4gemm6kernel13GemmUniversalIN4cute5tupleIJiiiiEEENS1_10collective13CollectiveMmaINS1_34MainloopSm90TmaGmmaWarpSpecializedILi2ENS5_IJNS4_1CILi1EEENSA_ILi2EEESB_EEENS1_35KernelTmaWarpSpecializedCooperativeEEENS5_IJNSA_ILi256EEENSA_ILi64EEENSA_ILi128EEEEEENS_10bfloat16_tENS5_IJlSB_lEEESK_SL_NS4_8TiledMMAINS4_8MMA_AtomIJNS4_4SM904GMMA27MMA_64x64x16_F32BF16BF16_SSILNSP_5MajorE0ELSR_0ELNSP_7ScaleInE1ELSS_1EEEEEENS4_6LayoutINS5_IJSC_SB_SB_EEENS5_IJSB_NSA_ILi0EEESX_EEEEENS5_IJNS4_10UnderscoreES10_S10_EEEEENS4_23SM90_TMA_LOAD_MULTICASTENS4_14ComposedLayoutINS4_7SwizzleILi3ELi4ELi3EEENS4_18smem_ptr_flag_bitsILi16EEENSV_INS5_IJNSA_ILi8EEESH_EEENS5_IJSH_SB_EEEEEEEvNS4_8identityENS4_13SM90_TMA_LOADES1D_vS1E_EENS_8epilogue10collective6detail29Sm90TmaWarpSpecializedAdapterINS1I_15DefaultEpilogueISK_SL_SL_NS1H_6thread17LinearCombinationISK_Li1EffLNS1M_9ScaleType4KindE0ELNS_15FloatRoundStyleE2ESK_EENS1_15EpilogueDefaultEEEEEvvEEEEvNT_6ParamsE)
        .other          _ZN7cutlass13device_kernelINS_4gemm6kernel13GemmUniversalIN4cute5tupleIJiiiiEEENS1_10collective13CollectiveMmaINS1_34MainloopSm90TmaGmmaWarpSpecializedILi2ENS5_IJNS4_1CILi1EEENSA_ILi2EEESB_EEENS1_35KernelTmaWarpSpecializedCooperativeEEENS5_IJNSA_ILi256EEENSA_ILi64EEENSA_ILi128EEEEEENS_10bfloat16_tENS5_IJlSB_lEEESK_SL_NS4_8TiledMMAINS4_8MMA_AtomIJNS4_4SM904GMMA27MMA_64x64x16_F32BF16BF16_SSILNSP_5MajorE0ELSR_0ELNSP_7ScaleInE1ELSS_1EEEEEENS4_6LayoutINS5_IJSC_SB_SB_EEENS5_IJSB_NSA_ILi0EEESX_EEEEENS5_IJNS4_10UnderscoreES10_S10_EEEEENS4_23SM90_TMA_LOAD_MULTICASTENS4_14ComposedLayoutINS4_7SwizzleILi3ELi4ELi3EEENS4_18smem_ptr_flag_bitsILi16EEENSV_INS5_IJNSA_ILi8EEESH_EEENS5_IJSH_SB_EEEEEEEvNS4_8identityENS4_13SM90_TMA_LOADES1D_vS1E_EENS_8epilogue10collective6detail29Sm90TmaWarpSpecializedAdapterINS1I_15DefaultEpilogueISK_SL_SL_NS1H_6thread17LinearCombinationISK_Li1EffLNS1M_9ScaleType4KindE0ELNS_15FloatRoundStyleE2ESK_EENS1_15EpilogueDefaultEEEEEvvEEEEvNT_6ParamsE,@"STO_CUDA_ENTRY STV_DEFAULT"
_ZN7cutlass13device_kernelINS_4gemm6kernel13GemmUniversalIN4cute5tupleIJiiiiEEENS1_10collective13CollectiveMmaINS1_34MainloopSm90TmaGmmaWarpSpecializedILi2ENS5_IJNS4_1CILi1EEENSA_ILi2EEESB_EEENS1_35KernelTmaWarpSpecializedCooperativeEEENS5_IJNSA_ILi256EEENSA_ILi64EEENSA_ILi128EEEEEENS_10bfloat16_tENS5_IJlSB_lEEESK_SL_NS4_8TiledMMAINS4_8MMA_AtomIJNS4_4SM904GMMA27MMA_64x64x16_F32BF16BF16_SSILNSP_5MajorE0ELSR_0ELNSP_7ScaleInE1ELSS_1EEEEEENS4_6LayoutINS5_IJSC_SB_SB_EEENS5_IJSB_NSA_ILi0EEESX_EEEEENS5_IJNS4_10UnderscoreES10_S10_EEEEENS4_23SM90_TMA_LOAD_MULTICASTENS4_14ComposedLayoutINS4_7SwizzleILi3ELi4ELi3EEENS4_18smem_ptr_flag_bitsILi16EEENSV_INS5_IJNSA_ILi8EEESH_EEENS5_IJSH_SB_EEEEEEEvNS4_8identityENS4_13SM90_TMA_LOADES1D_vS1E_EENS_8epilogue10collective6detail29Sm90TmaWarpSpecializedAdapterINS1I_15DefaultEpilogueISK_SL_SL_NS1H_6thread17LinearCombinationISK_Li1EffLNS1M_9ScaleType4KindE0ELNS_15FloatRoundStyleE2ESK_EENS1_15EpilogueDefaultEEEEEvvEEEEvNT_6ParamsE:
[----:B------:R-:W0:Y:S01]  /*0000*/  LDC R1, c[0x0][0x28] ;  /* 0x00000a00ff017b82 */ /* 0x000e220000000800 */
[----:B------:R-:W1:Y:S01]  /*0010*/  S2R R97, SR_TID.X ;  /* 0x0000000000617919 */ /* 0x000e620000002100 */
[----:B------:R-:W-:Y:S01]  /*0020*/  ELECT P0, URZ, PT ;  /* 0x00000000003f782f */ /* 0x000fe20003800000 */
[----:B------:R-:W-:Y:S01]  /*0030*/  BSSY B0, `(.L_x_0) ;  /* 0x000000f000007945 */ /* 0x000fe20003800000 */
[--C-:B-1----:R-:W-:Y:S02]  /*0040*/  SHF.R.U32.HI R0, RZ, 0x5, R97.reuse ;  /* 0x00000005ff007819 */ /* 0x102fe40000011661 */
[----:B------:R-:W-:-:S03]  /*0050*/  SHF.R.U32.HI R6, RZ, 0x7, R97 ;  /* 0x00000007ff067819 */ /* 0x000fc60000011661 */
[----:B------:R-:W1:Y:S04]  /*0060*/  SHFL.IDX PT, R3, R0, RZ, 0x1f ;  /* 0x00001fff00037589 */ /* 0x000e6800000e0000 */
[----:B------:R2:W3:Y:S01]  /*0070*/  SHFL.IDX PT, R2, R6, RZ, 0x1f ;  /* 0x00001fff06027589 */ /* 0x0004e200000e0000 */
[----:B-1----:R-:W-:-:S13]  /*0080*/  ISETP.NE.OR P0, PT, R3, RZ, !P0 ;  /* 0x000000ff0300720c */ /* 0x002fda0004705670 */
[----:B0-23--:R-:W-:Y:S05]  /*0090*/  @P0 BRA `(.L_x_1) ;  /* 0x0000000000200947 */ /* 0x00dfea0003800000 */
[----:B------:R-:W-:Y:S02]  /*00a0*/  ULDC.64 UR4, c[0x0][0x198] ;  /* 0x0000660000047ab9 */ /* 0x000fe40000000a00 */
[----:B------:R-:W-:Y:S02]  /*00b0*/  UIADD3 UR6, UP0, UR4, 0xf0, URZ ;  /* 0x000000f004067890 */ /* 0x000fe4000ff1e03f */
[----:B------:R-:W-:Y:S02]  /*00c0*/  UIADD3 UR4, UP1, UR4, 0x1f0, URZ ;  /* 0x000001f004047890 */ /* 0x000fe4000ff3e03f */
[----:B------:R-:W-:Y:S02]  /*00d0*/  UIADD3.X UR7, URZ, UR5, URZ, UP0, !UPT ;  /* 0x000000053f077290 */ /* 0x000fe400087fe43f */
[----:B------:R-:W-:-:S07]  /*00e0*/  UIADD3.X UR5, URZ, UR5, URZ, UP1, !UPT ;  /* 0x000000053f057290 */ /* 0x000fce0008ffe43f */
[----:B------:R0:W-:Y:S02]  /*00f0*/  UTMACCTL.PF [UR6] ;  /* 0x00000000060079b9 */ /* 0x0001e40008040000 */
[----:B------:R0:W-:Y:S02]  /*0100*/  UTMACCTL.PF [UR4] ;  /* 0x00000000040079b9 */ /* 0x0001e40008040000 */
[----:B0-----:R-:W-:Y:S01]  /*0110*/  NOP ;  /* 0x0000000000007918 */ /* 0x001fe20000000000 */
.L_x_1:
[----:B------:R-:W-:Y:S05]  /*0120*/  BSYNC B0 ;  /* 0x0000000000007941 */ /* 0x000fea0003800000 */
.L_x_0:
[----:B------:R-:W0:Y:S02]  /*0130*/  SHFL.IDX PT, R5, R0, RZ, 0x1f ;  /* 0x00001fff00057589 */ /* 0x000e2400000e0000 */
[----:B0-----:R-:W-:-:S13]  /*0140*/  ISETP.NE.AND P0, PT, R5, RZ, PT ;  /* 0x000000ff0500720c */ /* 0x001fda0003f05270 */
[----:B------:R-:W-:Y:S05]  /*0150*/  @P0 BRA `(.L_x_2) ;  /* 0x0000000000480947 */ /* 0x000fea0003800000 */
[----:B------:R-:W0:Y:S01]  /*0160*/  S2UR UR8, SR_CgaCtaId ;  /* 0x00000000000879c3 */ /* 0x000e220000008800 */
[----:B------:R-:W-:Y:S01]  /*0170*/  UMOV UR4, 0x400 ;  /* 0x0000040000047882 */ /* 0x000fe20000000000 */
[----:B------:R-:W-:Y:S01]  /*0180*/  UMOV UR5, 0x1 ;  /* 0x0000000100057882 */ /* 0x000fe20000000000 */
[----:B------:R-:W-:Y:S01]  /*0190*/  UMOV UR6, 0x4 ;  /* 0x0000000400067882 */ /* 0x000fe20000000000 */
[----:B------:R-:W-:Y:S01]  /*01a0*/  ELECT P0, URZ, PT ;  /* 0x00000000003f782f */ /* 0x000fe20003800000 */
[----:B------:R-:W-:-:S04]  /*01b0*/  UIADD3 UR6, -UR6, 0x100000, URZ ;  /* 0x0010000006067890 */ /* 0x000fc8000fffe13f */
[----:B------:R-:W-:Y:S02]  /*01c0*/  USHF.L.U32 UR7, UR6, 0xb, URZ ;  /* 0x0000000b06077899 */ /* 0x000fe4000800063f */
[----:B------:R-:W-:Y:S02]  /*01d0*/  USHF.L.U32 UR6, UR6, 0x1, URZ ;  /* 0x0000000106067899 */ /* 0x000fe4000800063f */
[----:B0-----:R-:W-:Y:S02]  /*01e0*/  ULEA UR8, UR8, UR4, 0x18 ;  /* 0x0000000408087291 */ /* 0x001fe4000f8ec03f */
[----:B------:R-:W-:-:S04]  /*01f0*/  UIADD3 UR4, -UR5, 0x100000, URZ ;  /* 0x0010000005047890 */ /* 0x000fc8000fffe13f */
[----:B------:R-:W-:Y:S02]  /*0200*/  USHF.L.U32 UR5, UR4, 0xb, URZ ;  /* 0x0000000b04057899 */ /* 0x000fe4000800063f */
[----:B------:R-:W-:Y:S01]  /*0210*/  USHF.L.U32 UR4, UR4, 0x1, URZ ;  /* 0x0000000104047899 */ /* 0x000fe2000800063f */
[----:B------:R-:W0:Y:S11]  /*0220*/  FENCE.VIEW.ASYNC.S ;  /* 0x00000000000073c6 */ /* 0x000e360000000000 */
[----:B0-----:R0:W1:Y:S01]  /*0230*/  SYNCS.EXCH.64 URZ, [UR8], UR4 ;  /* 0x00000004083f75b2 */ /* 0x0010620008000100 */
[----:B------:R0:W2:Y:S01]  /*0240*/  SYNCS.EXCH.64 URZ, [UR8+0x10], UR6 ;  /* 0x00001006083f75b2 */ /* 0x0000a20008000100 */
[----:B------:R0:W3:Y:S01]  /*0250*/  SYNCS.EXCH.64 URZ, [UR8+0x8], UR4 ;  /* 0x00000804083f75b2 */ /* 0x0000e20008000100 */
[----:B------:R0:W4:Y:S01]  /*0260*/  SYNCS.EXCH.64 URZ, [UR8+0x18], UR6 ;  /* 0x00001806083f75b2 */ /* 0x0001220008000100 */
[----:B------:R-:W-:Y:S01]  /*0270*/  NOP ;  /* 0x0000000000007918 */ /* 0x000fe20000000000 */
.L_x_2:
[----:B------:R-:W5:Y:S01]  /*0280*/  SHFL.IDX PT, R0, R0, RZ, 0x1f ;  /* 0x00001fff00007589 */ /* 0x000f6200000e0000 */
[----:B------:R-:W-:Y:S01]  /*0290*/  SHF.R.S32.HI R8, RZ, 0x1f, R97 ;  /* 0x0000001fff087819 */ /* 0x000fe20000011461 */
[----:B0-----:R-:W0:Y:S01]  /*02a0*/  S2UR UR8, SR_CTAID.X ;  /* 0x00000000000879c3 */ /* 0x001e220000002500 */
[----:B------:R-:W-:Y:S01]  /*02b0*/  ELECT P0, URZ, PT ;  /* 0x00000000003f782f */ /* 0x000fe20003800000 */
[----:B------:R-:W1:Y:S01]  /*02c0*/  S2R R4, SR_CTAID.Y ;  /* 0x0000000000047919 */ /* 0x000e620000002600 */
[----:B------:R-:W-:Y:S01]  /*02d0*/  LEA.HI R8, R8, R97, RZ, 0x7 ;  /* 0x0000006108087211 */ /* 0x000fe200078f38ff */
[----:B------:R-:W-:Y:S01]  /*02e0*/  ULDC UR4, c[0x0][0x154] ;  /* 0x0000550000047ab9 */ /* 0x000fe20000000800 */
[----:B------:R-:W-:Y:S01]  /*02f0*/  SHF.R.S32.HI R10, RZ, 0x1f, R5 ;  /* 0x0000001fff0a7819 */ /* 0x000fe20000011405 */
[----:B------:R-:W-:Y:S01]  /*0300*/  NOP ;  /* 0x0000000000007918 */ /* 0x000fe20000000000 */
[----:B------:R-:W-:Y:S01]  /*0310*/  LOP3.LUT R8, R8, 0xffffff80, RZ, 0xc0, !PT ;  /* 0xffffff8008087812 */ /* 0x000fe200078ec0ff */
[----:B------:R-:W2:Y:S01]  /*0320*/  LDC R14, c[0x0][0x140] ;  /* 0x00005000ff0e7b82 */ /* 0x000ea20000000800 */
[----:B------:R-:W-:Y:S01]  /*0330*/  LEA.HI R10, R10, R5, RZ, 0x2 ;  /* 0x000000050a0a7211 */ /* 0x000fe200078f10ff */
[----:B------:R-:W-:-:S02]  /*0340*/  NOP ;  /* 0x0000000000007918 */ /* 0x000fc40000000000 */
[----:B------:R-:W-:Y:S01]  /*0350*/  IMAD.IADD R8, R97, 0x1, -R8 ;  /* 0x0000000161087824 */ /* 0x000fe200078e0a08 */
[----:B------:R-:W-:-:S03]  /*0360*/  LOP3.LUT R10, R10, 0x3ffffffc, RZ, 0xc0, !PT ;  /* 0x3ffffffc0a0a7812 */ /* 0x000fc600078ec0ff */
[----:B------:R-:W3:Y:S01]  /*0370*/  LDC R12, c[0x0][0x144] ;  /* 0x00005100ff0c7b82 */ /* 0x000ee20000000800 */
[----:B------:R-:W-:Y:S01]  /*0380*/  SHF.R.S32.HI R7, RZ, 0x1f, R8 ;  /* 0x0000001fff077819 */ /* 0x000fe20000011408 */
[----:B------:R-:W-:Y:S01]  /*0390*/  IMAD.IADD R10, R5, 0x1, -R10 ;  /* 0x00000001050a7824 */ /* 0x000fe200078e0a0a */
[----:B------:R-:W-:Y:S02]  /*03a0*/  LOP3.LUT P2, RZ, R8, 0x7, RZ, 0xc0, !PT ;  /* 0x0000000708ff7812 */ /* 0x000fe4000784c0ff */
[----:B------:R-:W-:Y:S01]  /*03b0*/  LEA.HI R7, R7, R8, RZ, 0x3 ;  /* 0x0000000807077211 */ /* 0x000fe200078f18ff */
[----:B------:R-:W-:Y:S01]  /*03c0*/  VIADD R8, R2, 0xffffffff ;  /* 0xffffffff02087836 */ /* 0x000fe20000000000 */
[----:B-----5:R-:W-:Y:S02]  /*03d0*/  ISETP.NE.OR P0, PT, R0, RZ, !P0 ;  /* 0x000000ff0000720c */ /* 0x020fe40004705670 */
[--C-:B------:R-:W-:Y:S02]  /*03e0*/  SHF.R.S32.HI R0, RZ, 0x3, R7.reuse ;  /* 0x00000003ff007819 */ /* 0x100fe40000011407 */
[----:B------:R-:W-:-:S02]  /*03f0*/  SHF.R.S32.HI R7, RZ, 0x1f, R7 ;  /* 0x0000001fff077819 */ /* 0x000fc40000011407 */
[----:B0-----:R-:W-:Y:S02]  /*0400*/  I2FP.F32.U32 R11, UR8 ;  /* 0x00000008000b7c45 */ /* 0x001fe40008201000 */
[----:B------:R-:W-:Y:S02]  /*0410*/  LEA.HI R7, R7, R0, RZ, 0x2 ;  /* 0x0000000007077211 */ /* 0x000fe400078f10ff */
[----:B--2---:R-:W-:Y:S02]  /*0420*/  ISETP.EQ.U32.AND P3, PT, R14, 0x1, PT ;  /* 0x000000010e00780c */ /* 0x004fe40003f62070 */
[----:B-1----:R-:W-:Y:S01]  /*0430*/  I2FP.F32.U32 R9, R4 ;  /* 0x0000000400097245 */ /* 0x002fe20000201000 */
[----:B------:R-:W-:Y:S01]  /*0440*/  VOTEU.ALL UP0, P0 ;  /* 0x00000000003f7886 */ /* 0x000fe20000000000 */
[----:B------:R-:W-:Y:S01]  /*0450*/  LOP3.LUT R7, R7, 0xfffffffc, RZ, 0xc0, !PT ;  /* 0xfffffffc07077812 */ /* 0x000fe200078ec0ff */
[----:B------:R-:W-:Y:S01]  /*0460*/  VOTEU.ALL UP1, P0 ;  /* 0x00000000003f7886 */ /* 0x000fe20000020000 */
[----:B------:R-:W-:Y:S01]  /*0470*/  ISETP.GE.U32.AND P5, PT, R8, 0x2, PT ;  /* 0x000000020800780c */ /* 0x000fe20003fa6070 */
[----:B------:R-:W-:Y:S01]  /*0480*/  FMUL R13, R9, UR4 ;  /* 0x00000004090d7c20 */ /* 0x000fe20008400000 */
[----:B------:R-:W0:Y:S01]  /*0490*/  @!UP0 S2UR UR7, SR_CgaCtaId ;  /* 0x00000000000789c3 */ /* 0x000e220000008800 */
[----:B------:R-:W-:Y:S01]  /*04a0*/  ULDC UR4, c[0x0][0x150] ;  /* 0x0000540000047ab9 */ /* 0x000fe20000000800 */
[----:B------:R-:W-:-:S02]  /*04b0*/  IMAD.IADD R7, R0, 0x1, -R7 ;  /* 0x0000000100077824 */ /* 0x000fc400078e0a07 */
[----:B------:R-:W-:Y:S01]  /*04c0*/  FMUL R11, R11, UR4 ;  /* 0x000000040b0b7c20 */ /* 0x000fe20008400000 */
[----:B------:R-:W-:Y:S01]  /*04d0*/  SHF.R.S32.HI R0, RZ, 0x1f, R3 ;  /* 0x0000001fff007819 */ /* 0x000fe20000011403 */
[----:B------:R-:W1:Y:S01]  /*04e0*/  F2I.U32.TRUNC.NTZ R13, R13 ;  /* 0x0000000d000d7305 */ /* 0x000e62000020f000 */
[----:B------:R-:W-:Y:S01]  /*04f0*/  IMAD R7, R10, 0x4, R7 ;  /* 0x000000040a077824 */ /* 0x000fe200078e0207 */
[----:B------:R-:W-:Y:S01]  /*0500*/  UMOV UR4, 0x20 ;  /* 0x0000002000047882 */ /* 0x000fe20000000000 */
[----:B------:R-:W2:Y:S01]  /*0510*/  LDC R9, c[0x0][0x148] ;  /* 0x00005200ff097b82 */ /* 0x000ea20000000800 */
[----:B------:R-:W-:Y:S01]  /*0520*/  LEA.HI R0, R0, R3, RZ, 0x2 ;  /* 0x0000000300007211 */ /* 0x000fe200078f10ff */
[----:B------:R-:W-:Y:S01]  /*0530*/  IMAD.SHL.U32 R10, R7, 0x4, RZ ;  /* 0x00000004070a7824 */ /* 0x000fe200078e00ff */
[----:B------:R-:W-:Y:S01]  /*0540*/  @!UP0 UMOV UR6, 0x400 ;  /* 0x0000040000068882 */ /* 0x000fe20000000000 */
[----:B------:R-:W-:-:S04]  /*0550*/  @!UP0 UIADD3 UR4, -UR4, 0x100000, URZ ;  /* 0x0010000004048890 */ /* 0x000fc8000fffe13f */
[----:B------:R-:W-:Y:S02]  /*0560*/  @!UP0 USHF.L.U32 UR5, UR4, 0xb, URZ ;  /* 0x0000000b04058899 */ /* 0x000fe4000800063f */
[----:B------:R-:W-:Y:S01]  /*0570*/  @!UP0 USHF.L.U32 UR4, UR4, 0x1, URZ ;  /* 0x0000000104048899 */ /* 0x000fe2000800063f */
[----:B------:R-:W5:Y:S01]  /*0580*/  F2I.U32.TRUNC.NTZ R11, R11 ;  /* 0x0000000b000b7305 */ /* 0x000f62000020f000 */
[----:B------:R-:W-:Y:S02]  /*0590*/  LOP3.LUT R0, R0, 0xfffffffc, RZ, 0xc0, !PT ;  /* 0xfffffffc00007812 */ /* 0x000fe400078ec0ff */
[----:B------:R-:W-:-:S03]  /*05a0*/  LOP3.LUT R19, R7, 0xc, R10, 0x78, !PT ;  /* 0x0000000c07137812 */ /* 0x000fc600078e780a */
[----:B------:R-:W-:Y:S02]  /*05b0*/  IMAD.IADD R3, R3, 0x1, -R0 ;  /* 0x0000000103037824 */ /* 0x000fe400078e0a00 */
[----:B-1----:R-:W-:Y:S01]  /*05c0*/  IMAD.MOV R22, RZ, RZ, -R13 ;  /* 0x000000ffff167224 */ /* 0x002fe200078e0a0d */
[----:B0-----:R-:W-:Y:S02]  /*05d0*/  @!UP0 ULEA UR6, UR7, UR6, 0x18 ;  /* 0x0000000607068291 */ /* 0x001fe4000f8ec03f */
[----:B------:R-:W-:Y:S01]  /*05e0*/  ISETP.NE.AND P1, PT, R3, 0x3, PT ;  /* 0x000000030300780c */ /* 0x000fe20003f25270 */
[----:B------:R-:W-:Y:S01]  /*05f0*/  VOTEU.ALL UP0, P0 ;  /* 0x00000000003f7886 */ /* 0x000fe20000000000 */
[----:B------:R-:W-:Y:S01]  /*0600*/  ISETP.LT.U32.AND P0, PT, R19, 0x2, !P2 ;  /* 0x000000021300780c */ /* 0x000fe20005701070 */
[----:B-----5:R-:W-:Y:S01]  /*0610*/  IMAD.MOV R11, RZ, RZ, -R11 ;  /* 0x000000ffff0b7224 */ /* 0x020fe200078e0a0b */
[----:B------:R-:W-:Y:S02]  /*0620*/  ISETP.EQ.OR P1, PT, R3, RZ, !P1 ;  /* 0x000000ff0300720c */ /* 0x000fe40004f22670 */
[C---:B------:R-:W-:Y:S01]  /*0630*/  ISETP.NE.AND P2, PT, R2.reuse, RZ, PT ;  /* 0x000000ff0200720c */ /* 0x040fe20003f45270 */
[----:B--2---:R-:W-:Y:S01]  /*0640*/  IMAD R0, R9, R22, R4 ;  /* 0x0000001609007224 */ /* 0x004fe200078e0204 */
[----:B------:R-:W-:Y:S01]  /*0650*/  ISETP.EQ.AND P1, PT, R2, RZ, P1 ;  /* 0x000000ff0200720c */ /* 0x000fe20000f22270 */
[----:B---3--:R-:W-:Y:S01]  /*0660*/  IMAD R7, R12, R11, UR8 ;  /* 0x000000080c077e24 */ /* 0x008fe2000f8e020b */
[----:B------:R-:W0:Y:S02]  /*0670*/  FENCE.VIEW.ASYNC.S ;  /* 0x00000000000073c6 */ /* 0x000e240000000000 */
[----:B0-----:R0:W1:Y:S01]  /*0680*/  @!UP0 SYNCS.EXCH.64 URZ, [UR6+0x30], UR4 ;  /* 0x00003004063f85b2 */ /* 0x0010620008000100 */
[----:B------:R-:W-:-:S02]  /*0690*/  ISETP.NE.AND P4, PT, R0, R19, PT ;  /* 0x000000130000720c */ /* 0x000fc40003f85270 */
[----:B------:R-:W-:Y:S02]  /*06a0*/  SEL R18, RZ, 0x1, !P1 ;  /* 0x00000001ff127807 */ /* 0x000fe40004800000 */
[----:B------:R-:W-:Y:S02]  /*06b0*/  ISETP.EQ.OR P4, PT, R7, RZ, !P4 ;  /* 0x000000ff0700720c */ /* 0x000fe40006782670 */
[----:B------:R-:W-:Y:S02]  /*06c0*/  LOP3.LUT R0, R97, 0x7f, RZ, 0xc0, !PT ;  /* 0x0000007f61007812 */ /* 0x000fe400078ec0ff */
[----:B------:R-:W-:Y:S02]  /*06d0*/  PLOP3.LUT P0, PT, P0, P4, PT, 0x80, 0x0 ;  /* 0x000000000000781c */ /* 0x000fe40000709070 */
[----:B------:R-:W-:Y:S02]  /*06e0*/  SEL R18, R18, 0x2, P5 ;  /* 0x0000000212127807 */ /* 0x000fe40002800000 */
[----:B------:R-:W-:Y:S01]  /*06f0*/  P2R R114, PR, RZ, 0x1 ;  /* 0x00000001ff727803 */ /* 0x000fe20000000000 */
[----:B------:R0:W2:Y:S01]  /*0700*/  @!UP1 SYNCS.EXCH.64 URZ, [UR6+0x38], UR4 ;  /* 0x00003804063f95b2 */ /* 0x0000a20008000100 */
[----:B------:R-:W-:Y:S01]  /*0710*/  NOP ;  /* 0x0000000000007918 */ /* 0x000fe20000000000 */
[----:B------:R-:W-:Y:S06]  /*0720*/  @!P3 BRA `(.L_x_3) ;  /* 0x000000000008b947 */ /* 0x000fec0003800000 */
[----:B-12-4-:R-:W-:Y:S01]  /*0730*/  UCGABAR_ARV ;  /* 0x00000000000079c7 */ /* 0x016fe20008000000 */
[----:B------:R-:W-:Y:S05]  /*0740*/  BRA `(.L_x_4) ;  /* 0x0000000000047947 */ /* 0x000fea0003800000 */
.L_x_3:
[----:B-12-4-:R-:W-:Y:S01]  /*0750*/  NOP ;  /* 0x0000000000007918 */ /* 0x016fe20000000000 */
.L_x_4:
[----:B------:R-:W1:Y:S01]  /*0760*/  LDC R2, c[0x0][0x65c] ;  /* 0x00019700ff027b82 */ /* 0x000e620000000800 */
[----:B------:R-:W-:Y:S01]  /*0770*/  LOP3.LUT R5, R5, 0xffffefff, RZ, 0xc0, !PT ;  /* 0xffffefff05057812 */ /* 0x000fe200078ec0ff */
[----:B------:R-:W-:Y:S02]  /*0780*/  IMAD.U32 R10, RZ, RZ, UR8 ;  /* 0x00000008ff0a7e24 */ /* 0x000fe4000f8e00ff */
[----:B------:R-:W-:Y:S01]  /*0790*/  IMAD.MOV.U32 R11, RZ, RZ, RZ ;  /* 0x000000ffff0b7224 */ /* 0x000fe200078e00ff */
[----:B-1----:R-:W-:-:S13]  /*07a0*/  ISETP.NE.AND P1, PT, R2, 0x1, PT ;  /* 0x000000010200780c */ /* 0x002fda0003f25270 */
[----:B------:R-:W1:Y:S01]  /*07b0*/  @P1 LDC R17, c[0x0][0x10] ;  /* 0x00000400ff111b82 */ /* 0x000e620000000800 */
[----:B------:R-:W-:Y:S01]  /*07c0*/  @P1 LOP3.LUT R5, R5, 0x1000, RZ, 0xfc, !PT ;  /* 0x0000100005051812 */ /* 0x000fe200078efcff */
[----:B------:R-:W-:Y:S02]  /*07d0*/  @P1 IMAD.MOV.U32 R5, RZ, RZ, RZ ;  /* 0x000000ffff051224 */ /* 0x000fe400078e00ff */
[----:B------:R-:W-:-:S04]  /*07e0*/  @P1 IMAD.MOV.U32 R15, RZ, RZ, RZ ;  /* 0x000000ffff0f1224 */ /* 0x000fc800078e00ff */
[----:B------:R-:W2:Y:S01]  /*07f0*/  @!P1 LDC R13, c[0x0][0xc] ;  /* 0x00000300ff0d9b82 */ /* 0x000ea20000000800 */
[----:B0-----:R-:W-:Y:S01]  /*0800*/  ULDC UR4, c[0x0][0xc] ;  /* 0x0000030000047ab9 */ /* 0x001fe20000000800 */
[----:B------:R-:W-:Y:S01]  /*0810*/  ULDC UR5, c[0x0][0x10] ;  /* 0x0000040000057ab9 */ /* 0x000fe20000000800 */
[----:B------:R-:W-:Y:S01]  /*0820*/  ULDC UR6, c[0x0][0x14] ;  /* 0x0000050000067ab9 */ /* 0x000fe20000000800 */
[----:B------:R-:W-:-:S04]  /*0830*/  UIMAD.WIDE.U32 UR4, UR4, UR5, URZ ;  /* 0x00000005040472a5 */ /* 0x000fc8000f8e003f */
[----:B------:R-:W-:Y:S02]  /*0840*/  UIMAD.WIDE.U32 UR38, UR4, UR6, URZ ;  /* 0x00000006042672a5 */ /* 0x000fe4000f8e003f */
[----:B------:R-:W-:-:S04]  /*0850*/  UIMAD UR41, UR5, UR6, URZ ;  /* 0x00000006052972a4 */ /* 0x000fc8000f8e023f */
[----:B------:R-:W-:Y:S01]  /*0860*/  UIADD3 UR41, UR39, UR41, URZ ;  /* 0x0000002927297290 */ /* 0x000fe2000fffe03f */
[----:B-1----:R-:W-:-:S04]  /*0870*/  @P1 IMAD.WIDE.U32 R16, R17, UR8, R4 ;  /* 0x0000000811101c25 */ /* 0x002fc8000f8e0004 */
[----:B------:R-:W-:Y:S02]  /*0880*/  @P1 IMAD.IADD R17, R17, 0x1, R15 ;  /* 0x0000000111111824 */ /* 0x000fe400078e020f */
[----:B--2---:R-:W-:-:S04]  /*0890*/  @!P1 IMAD.WIDE.U32 R10, R4, R13, R10 ;  /* 0x0000000d040a9225 */ /* 0x004fc800078e000a */
[----:B------:R-:W-:Y:S02]  /*08a0*/  @!P1 IMAD.MOV.U32 R16, RZ, RZ, R10 ;  /* 0x000000ffff109224 */ /* 0x000fe400078e000a */
[----:B------:R-:W-:Y:S01]  /*08b0*/  @!P1 IMAD.MOV.U32 R17, RZ, RZ, R11 ;  /* 0x000000ffff119224 */ /* 0x000fe200078e000b */
[----:B------:R-:W-:Y:S06]  /*08c0*/  @!P3 BRA `(.L_x_5) ;  /* 0x00000000000cb947 */ /* 0x000fec0003800000 */
[----:B------:R-:W-:Y:S01]  /*08d0*/  UCGABAR_WAIT ;  /* 0x0000000000007dc7 */ /* 0x000fe20008000000 */
[----:B------:R-:W-:Y:S01]  /*08e0*/  CCTL.IVALL ;  /* 0x00000000ff00798f */ /* 0x000fe20002000000 */
[----:B------:R-:W-:Y:S05]  /*08f0*/  BRA `(.L_x_6) ;  /* 0x0000000000047947 */ /* 0x000fea0003800000 */
.L_x_5:
[----:B------:R-:W-:Y:S06]  /*0900*/  BAR.SYNC.DEFER_BLOCKING 0x0 ;  /* 0x0000000000007b1d */ /* 0x000fec0000010000 */
.L_x_6:
[----:B------:R-:W-:Y:S05]  /*0910*/  @!P2 BRA `(.L_x_7) ;  /* 0x000000700068a947 */ /* 0x000fea0003800000 */
[----:B------:R-:W-:-:S13]  /*0920*/  ISETP.GT.U32.AND P0, PT, R8, 0x1, PT ;  /* 0x000000010800780c */ /* 0x000fda0003f04070 */
[----:B------:R-:W-:Y:S05]  /*0930*/  @P0 EXIT ;  /* 0x000000000000094d */ /* 0x000fea0003800000 */
[----:B------:R-:W-:Y:S01]  /*0940*/  ULDC.64 UR4, c[0x0][0x650] ;  /* 0x0001940000047ab9 */ /* 0x000fe20000000a00 */
[----:B------:R-:W-:Y:S01]  /*0950*/  PRMT R3, RZ, 0x7610, R3 ;  /* 0x00007610ff037816 */ /* 0x000fe20000000003 */
[----:B------:R-:W-:Y:S01]  /*0960*/  IMAD.MOV.U32 R109, RZ, RZ, -0x1 ;  /* 0xffffffffff6d7424 */ /* 0x000fe200078e00ff */
[----:B------:R-:W-:Y:S01]  /*0970*/  ISETP.GE.U32.AND P0, PT, R16, UR4, PT ;  /* 0x0000000410007c0c */ /* 0x000fe2000bf06070 */
[----:B------:R-:W-:Y:S02]  /*0980*/  IMAD.MOV.U32 R102, RZ, RZ, -0x1 ;  /* 0xffffffffff667424 */ /* 0x000fe400078e00ff */
[----:B------:R-:W-:Y:S01]  /*0990*/  IMAD.MOV.U32 R23, RZ, RZ, -0x1 ;  /* 0xffffffffff177424 */ /* 0x000fe200078e00ff */
[----:B------:R-:W-:-:S13]  /*09a0*/  ISETP.GE.U32.AND.EX P0, PT, R17, UR5, PT, P0 ;  /* 0x0000000511007c0c */ /* 0x000fda000bf06100 */
[----:B------:R-:W-:Y:S05]  /*09b0*/  @P0 BRA `(.L_x_8) ;  /* 0x00000004002c0947 */ /* 0x000fea0003800000 */
[----:B------:R-:W0:Y:S01]  /*09c0*/  LDC.64 R24, c[0x0][0x628] ;  /* 0x00018a00ff187b82 */ /* 0x000e220000000a00 */
[----:B------:R-:W-:Y:S02]  /*09d0*/  IMAD.MOV.U32 R10, RZ, RZ, R16 ;  /* 0x000000ffff0a7224 */ /* 0x000fe400078e0010 */
[----:B------:R-:W-:-:S05]  /*09e0*/  IMAD.MOV.U32 R11, RZ, RZ, R17 ;  /* 0x000000ffff0b7224 */ /* 0x000fca00078e0011 */
[----:B------:R-:W1:Y:S08]  /*09f0*/  LDC R8, c[0x0][0x630] ;  /* 0x00018c00ff087b82 */ /* 0x000e700000000800 */
[----:B------:R-:W2:Y:S01]  /*0a00*/  LDC.64 R26, c[0x0][0x620] ;  /* 0x00018800ff1a7b82 */ /* 0x000ea20000000a00 */
[----:B0-----:R-:W-:-:S04]  /*0a10*/  ISETP.NE.U32.AND P0, PT, R24, RZ, PT ;  /* 0x000000ff1800720c */ /* 0x001fc80003f05070 */
[----:B------:R-:W-:-:S13]  /*0a20*/  ISETP.NE.AND.EX P0, PT, R25, RZ, PT, P0 ;  /* 0x000000ff1900720c */ /* 0x000fda0003f05300 */
[----:B-12---:R-:W-:Y:S05]  /*0a30*/  @!P0 BRA `(.L_x_9) ;  /* 0x0000000000288947 */ /* 0x006fea0003800000 */
[----:B------:R-:W0:Y:S02]  /*0a40*/  LDC R3, c[0x0][0x634] ;  /* 0x00018d00ff037b82 */ /* 0x000e240000000800 */
[----:B0-----:R-:W-:-:S05]  /*0a50*/  IADD3 R3, P0, R16, R3, RZ ;  /* 0x0000000310037210 */ /* 0x001fca0007f1e0ff */
[----:B------:R-:W-:-:S04]  /*0a60*/  IMAD.X R21, RZ, RZ, R17, P0 ;  /* 0x000000ffff157224 */ /* 0x000fc800000e0611 */
[----:B------:R-:W-:-:S04]  /*0a70*/  IMAD.WIDE.U32 R10, R21, R24, RZ ;  /* 0x00000018150a7225 */ /* 0x000fc800078e00ff */
[----:B------:R-:W-:-:S04]  /*0a80*/  IMAD.WIDE.U32 R12, P0, R3, R25, R10 ;  /* 0x00000019030c7225 */ /* 0x000fc8000780000a */
[----:B------:R-:W-:-:S04]  /*0a90*/  IMAD.WIDE.U32 R10, R3, R24, RZ ;  /* 0x00000018030a7225 */ /* 0x000fc800078e00ff */
[----:B------:R-:W-:Y:S01]  /*0aa0*/  IMAD.X R15, RZ, RZ, RZ, P0 ;  /* 0x000000ffff0f7224 */ /* 0x000fe200000e06ff */
[----:B------:R-:W-:Y:S01]  /*0ab0*/  IADD3 RZ, P0, R11, R12, RZ ;  /* 0x0000000c0bff7210 */ /* 0x000fe20007f1e0ff */
[----:B------:R-:W-:-:S04]  /*0ac0*/  IMAD.MOV.U32 R14, RZ, RZ, R13 ;  /* 0x000000ffff0e7224 */ /* 0x000fc800078e000d */
[----:B------:R-:W-:-:S08]  /*0ad0*/  IMAD.WIDE.U32.X R10, R21, R25, R14, P0 ;  /* 0x00000019150a7225 */ /* 0x000fd000000e040e */
.L_x_9:
[----:B------:R-:W0:Y:S01]  /*0ae0*/  LDC.64 R30, c[0x0][0x640] ;  /* 0x00019000ff1e7b82 */ /* 0x000e220000000a00 */
[--C-:B------:R-:W-:Y:S01]  /*0af0*/  SHF.R.U64 R29, R10, R8, R11.reuse ;  /* 0x000000080a1d7219 */ /* 0x100fe2000000120b */
[----:B------:R-:W-:Y:S01]  /*0b00*/  IMAD R22, R9, R22, R4 ;  /* 0x0000001609167224 */ /* 0x000fe200078e0204 */
[----:B------:R-:W-:Y:S01]  /*0b10*/  SHF.R.U32.HI R3, RZ, R8, R11 ;  /* 0x00000008ff037219 */ /* 0x000fe2000001160b */
[----:B------:R-:W-:Y:S01]  /*0b20*/  IMAD.MOV.U32 R23, RZ, RZ, 0x1 ;  /* 0x00000001ff177424 */ /* 0x000fe200078e00ff */
[----:B------:R-:W-:-:S03]  /*0b30*/  IADD3 R5, P0, RZ, -R29, RZ ;  /* 0x8000001dff057210 */ /* 0x000fc60007f1e0ff */
[----:B------:R-:W1:Y:S02]  /*0b40*/  LDC R12, c[0x0][0x618] ;  /* 0x00018600ff0c7b82 */ /* 0x000e640000000800 */
[----:B------:R-:W-:Y:S02]  /*0b50*/  IMAD.X R3, RZ, RZ, ~R3, P0 ;  /* 0x000000ffff037224 */ /* 0x000fe400000e0e03 */
[----:B------:R-:W-:-:S04]  /*0b60*/  IMAD.WIDE.U32 R10, R5, R26, R16 ;  /* 0x0000001a050a7225 */ /* 0x000fc800078e0010 */
[----:B------:R-:W2:Y:S01]  /*0b70*/  LDC R20, c[0x0][0x608] ;  /* 0x00018200ff147b82 */ /* 0x000ea20000000800 */
[----:B------:R-:W-:Y:S02]  /*0b80*/  IMAD R8, R3, R26, RZ ;  /* 0x0000001a03087224 */ /* 0x000fe400078e02ff */
[----:B------:R-:W-:Y:S02]  /*0b90*/  IMAD.MOV.U32 R3, RZ, RZ, -0x1 ;  /* 0xffffffffff037424 */ /* 0x000fe400078e00ff */
[----:B------:R-:W-:-:S03]  /*0ba0*/  IMAD R5, R5, R27, R8 ;  /* 0x0000001b05057224 */ /* 0x000fc600078e0208 */
[----:B------:R-:W3:Y:S01]  /*0bb0*/  LDC R28, c[0x0][0x658] ;  /* 0x00019600ff1c7b82 */ /* 0x000ee20000000800 */
[----:B------:R-:W-:Y:S01]  /*0bc0*/  IMAD.IADD R5, R11, 0x1, R5 ;  /* 0x000000010b057824 */ /* 0x000fe200078e0205 */
[----:B0-----:R-:W-:-:S04]  /*0bd0*/  ISETP.NE.U32.AND P0, PT, R30, RZ, PT ;  /* 0x000000ff1e00720c */ /* 0x001fc80003f05070 */
[----:B------:R-:W-:Y:S02]  /*0be0*/  ISETP.NE.AND.EX P0, PT, R31, RZ, PT, P0 ;  /* 0x000000ff1f00720c */ /* 0x000fe40003f05300 */
[----:B------:R-:W0:Y:S01]  /*0bf0*/  LDC R24, c[0x0][0x600] ;  /* 0x00018000ff187b82 */ /* 0x000e220000000800 */
[-CC-:B-1----:R-:W-:Y:S02]  /*0c00*/  SHF.R.U64 R14, R10, R12.reuse, R5.reuse ;  /* 0x0000000c0a0e7219 */ /* 0x182fe40000001205 */
[----:B------:R-:W-:-:S05]  /*0c10*/  SHF.R.U32.HI R5, RZ, R12, R5 ;  /* 0x0000000cff057219 */ /* 0x000fca0000011605 */
[----:B------:R-:W1:Y:S01]  /*0c20*/  LDC R15, c[0x0][0x648] ;  /* 0x00019200ff0f7b82 */ /* 0x000e620000000800 */
[-CC-:B--2---:R-:W-:Y:S02]  /*0c30*/  SHF.R.U64 R27, R14, R20.reuse, R5.reuse ;  /* 0x000000140e1b7219 */ /* 0x184fe40000001205 */
[----:B------:R-:W-:-:S05]  /*0c40*/  SHF.R.U32.HI R5, RZ, R20, R5 ;  /* 0x00000014ff057219 */ /* 0x000fca0000011605 */
[----:B------:R-:W2:Y:S01]  /*0c50*/  LDC R21, c[0x0][0x638] ;  /* 0x00018e00ff157b82 */ /* 0x000ea20000000800 */
[-CC-:B---3--:R-:W-:Y:S02]  /*0c60*/  SHF.R.U64 R20, R27, R28.reuse, R5.reuse ;  /* 0x0000001c1b147219 */ /* 0x188fe40000001205 */
[-C--:B------:R-:W-:Y:S02]  /*0c70*/  SHF.L.U32 R3, R3, R28.reuse, RZ ;  /* 0x0000001c03037219 */ /* 0x080fe400000006ff */
[----:B------:R-:W-:Y:S01]  /*0c80*/  SHF.R.U32.HI R5, RZ, R28, R5 ;  /* 0x0000001cff057219 */ /* 0x000fe20000011605 */
[----:B------:R-:W-:Y:S01]  /*0c90*/  IMAD.MOV.U32 R4, RZ, RZ, R20 ;  /* 0x000000ffff047224 */ /* 0x000fe200078e0014 */
[----:B------:R-:W-:Y:S01]  /*0ca0*/  LOP3.LUT R12, RZ, R3, RZ, 0x33, !PT ;  /* 0x00000003ff0c7212 */ /* 0x000fe200078e33ff */
[----:B------:R-:W3:Y:S01]  /*0cb0*/  LDC R25, c[0x0][0x610] ;  /* 0x00018400ff197b82 */ /* 0x000ee20000000800 */
[----:B------:R-:W-:Y:S05]  /*0cc0*/  @!P0 BRA `(.L_x_10) ;  /* 0x0000000000288947 */ /* 0x000fea0003800000 */
[----:B------:R-:W4:Y:S02]  /*0cd0*/  LDC R3, c[0x0][0x64c] ;  /* 0x00019300ff037b82 */ /* 0x000f240000000800 */
[----:B----4-:R-:W-:-:S05]  /*0ce0*/  IADD3 R3, P0, R20, R3, RZ ;  /* 0x0000000314037210 */ /* 0x010fca0007f1e0ff */
        /* <DEDUP_REMOVED lines=8> */
.L_x_10:
[----:B-1----:R-:W-:Y:S01]  /*0d70*/  SHF.R.U64 R4, R4, R15, R5 ;  /* 0x0000000f04047219 */ /* 0x002fe20000001205 */
[----:B0-----:R-:W-:Y:S01]  /*0d80*/  VIADD R5, R24, 0xffffffff ;  /* 0xffffffff18057836 */ /* 0x001fe20000000000 */
[----:B------:R-:W-:Y:S01]  /*0d90*/  SHF.L.U32 R3, R23, R28, RZ ;  /* 0x0000001c17037219 */ /* 0x000fe200000006ff */
[----:B------:R-:W-:Y:S01]  /*0da0*/  IMAD.MOV.U32 R23, RZ, RZ, R29 ;  /* 0x000000ffff177224 */ /* 0x000fe200078e001d */
[----:B------:R-:W-:Y:S01]  /*0db0*/  LOP3.LUT R12, R27, R12, RZ, 0xc0, !PT ;  /* 0x0000000c1b0c7212 */ /* 0x000fe200078ec0ff */
[----:B------:R-:W-:Y:S01]  /*0dc0*/  IMAD.MOV R8, RZ, RZ, -R4 ;  /* 0x000000ffff087224 */ /* 0x000fe200078e0a04 */
[----:B------:R-:W-:-:S03]  /*0dd0*/  SEL R7, R7, R22, !P1 ;  /* 0x0000001607077207 */ /* 0x000fc60004800000 */
[----:B------:R-:W-:Y:S01]  /*0de0*/  IMAD R12, R3, R4, R12 ;  /* 0x00000004030c7224 */ /* 0x000fe200078e020c */
[----:B------:R-:W-:Y:S01]  /*0df0*/  LOP3.LUT R4, R14, R5, RZ, 0xc0, !PT ;  /* 0x000000050e047212 */ /* 0x000fe200078ec0ff */
[----:B--2---:R-:W-:Y:S02]  /*0e00*/  IMAD R3, R8, R21, R20 ;  /* 0x0000001508037224 */ /* 0x004fe400078e0214 */
[----:B---3--:R-:W-:Y:S02]  /*0e10*/  IMAD R7, R12, R25, R7 ;  /* 0x000000190c077224 */ /* 0x008fe400078e0207 */
[----:B------:R-:W-:Y:S02]  /*0e20*/  IMAD.MOV.U32 R5, RZ, RZ, 0x1 ;  /* 0x00000001ff057424 */ /* 0x000fe400078e00ff */
[----:B------:R-:W-:-:S03]  /*0e30*/  IMAD R4, R3, R24, R4 ;  /* 0x0000001803047224 */ /* 0x000fc600078e0204 */
[----:B------:R-:W-:Y:S02]  /*0e40*/  PRMT R3, R5, 0x7610, R3 ;  /* 0x0000761005037816 */ /* 0x000fe40000000003 */
[----:B------:R-:W-:Y:S02]  /*0e50*/  SEL R102, R4, R7, !P1 ;  /* 0x0000000704667207 */ /* 0x000fe40004800000 */
[----:B------:R-:W-:-:S07]  /*0e60*/  SEL R109, R7, R4, !P1 ;  /* 0x00000004076d7207 */ /* 0x000fce0004800000 */
.L_x_8:
[----:B------:R-:W-:-:S08]  /*0e70*/  NOP ;  /* 0x0000000000007918 */ /* 0x000fd00000000000 */
[----:B------:R-:W0:Y:S02]  /*0e80*/  USETMAXREG.TRY_ALLOC.CTAPOOL UP0, 0xe8 ;  /* 0x000000e8000079c8 */ /* 0x000e240008000600 */
[----:B0-----:R-:W-:-:S13]  /*0e90*/  PLOP3.LUT P0, PT, PT, PT, UP0, 0x80, 0x0 ;  /* 0x000000000000781c */ /* 0x001fda0003f0f008 */
[----:B------:R-:W-:Y:S05]  /*0ea0*/  @!P0 BRA `(.L_x_8) ;  /* 0xfffffffc00f08947 */ /* 0x000fea000383ffff */
[----:B------:R-:W-:Y:S01]  /*0eb0*/  ULDC.64 UR4, c[0x0][0x598] ;  /* 0x0001660000047ab9 */ /* 0x000fe20000000a00 */
[----:B------:R-:W-:Y:S01]  /*0ec0*/  ULDC.64 UR36, c[0x0][0x208] ;  /* 0x0000820000247ab9 */ /* 0x000fe20000000a00 */
[----:B------:R-:W-:-:S04]  /*0ed0*/  ISETP.NE.U32.AND P0, PT, RZ, UR4, PT ;  /* 0x00000004ff007c0c */ /* 0x000fc8000bf05070 */
[----:B------:R-:W-:-:S13]  /*0ee0*/  ISETP.NE.AND.EX P0, PT, RZ, UR5, PT, P0 ;  /* 0x00000005ff007c0c */ /* 0x000fda000bf05300 */
[----:B------:R-:W-:Y:S05]  /*0ef0*/  @!P0 BRA `(.L_x_11) ;  /* 0x00000000001c8947 */ /* 0x000fea0003800000 */
[----:B------:R-:W0:Y:S02]  /*0f00*/  LDC.64 R4, c[0x0][0x598] ;  /* 0x00016600ff047b82 */ /* 0x000e240000000a00 */
[----:B0-----:R-:W2:Y:S02]  /*0f10*/  LDG.E.64 R4, desc[UR36][R4.64] ;  /* 0x0000002404047981 */ /* 0x001ea4000c1e1b00 */
[----:B--2---:R-:W-:-:S04]  /*0f20*/  ISETP.NE.U32.AND P0, PT, R4, RZ, PT ;  /* 0x000000ff0400720c */ /* 0x004fc80003f05070 */
[----:B------:R-:W-:-:S13]  /*0f30*/  ISETP.NE.AND.EX P0, PT, R5, RZ, PT, P0 ;  /* 0x000000ff0500720c */ /* 0x000fda0003f05300 */
[----:B------:R-:W-:Y:S05]  /*0f40*/  @!P0 BRA `(.L_x_11) ;  /* 0x0000000000088947 */ /* 0x000fea0003800000 */
[----:B------:R0:W5:Y:S01]  /*0f50*/  LD.E R22, desc[UR36][R4.64] ;  /* 0x0000002404167980 */ /* 0x000162000c101900 */
[----:B------:R-:W-:Y:S05]  /*0f60*/  BRA `(.L_x_12) ;  /* 0x0000000000247947 */ /* 0x000fea0003800000 */
.L_x_11:
[----:B------:R-:W-:Y:S02]  /*0f70*/  ULDC.64 UR4, c[0x0][0x588] ;  /* 0x0001620000047ab9 */ /* 0x000fe40000000a00 */
[----:B------:R-:W-:-:S04]  /*0f80*/  ISETP.NE.U32.AND P0, PT, RZ, UR4, PT ;  /* 0x00000004ff007c0c */ /* 0x000fc8000bf05070 */
[----:B------:R-:W-:-:S13]  /*0f90*/  ISETP.NE.AND.EX P0, PT, RZ, UR5, PT, P0 ;  /* 0x00000005ff007c0c */ /* 0x000fda000bf05300 */
[----:B------:R-:W-:Y:S05]  /*0fa0*/  @!P0 BRA `(.L_x_13) ;  /* 0x00000000000c8947 */ /* 0x000fea0003800000 */
[----:B------:R-:W0:Y:S02]  /*0fb0*/  LDC.64 R4, c[0x0][0x588] ;  /* 0x00016200ff047b82 */ /* 0x000e240000000a00 */
[----:B0-----:R1:W5:Y:S01]  /*0fc0*/  LDG.E R22, desc[UR36][R4.64] ;  /* 0x0000002404167981 */ /* 0x001362000c1e1900 */
[----:B------:R-:W-:Y:S05]  /*0fd0*/  BRA `(.L_x_12) ;  /* 0x0000000000087947 */ /* 0x000fea0003800000 */
.L_x_13:
[----:B------:R-:W-:Y:S02]  /*0fe0*/  ULDC UR4, c[0x0][0x580] ;  /* 0x0001600000047ab9 */ /* 0x000fe40000000800 */
[----:B------:R-:W-:-:S07]  /*0ff0*/  IMAD.U32 R22, RZ, RZ, UR4 ;  /* 0x00000004ff167e24 */ /* 0x000fce000f8e00ff */
.L_x_12:
[----:B------:R-:W-:Y:S02]  /*1000*/  ULDC.64 UR4, c[0x0][0x5a0] ;  /* 0x0001680000047ab9 */ /* 0x000fe40000000a00 */
[----:B------:R-:W-:-:S04]  /*1010*/  ISETP.NE.U32.AND P0, PT, RZ, UR4, PT ;  /* 0x00000004ff007c0c */ /* 0x000fc8000bf05070 */
[----:B------:R-:W-:-:S13]  /*1020*/  ISETP.NE.AND.EX P0, PT, RZ, UR5, PT, P0 ;  /* 0x00000005ff007c0c */ /* 0x000fda000bf05300 */
[----:B------:R-:W-:Y:S05]  /*1030*/  @!P0 BRA `(.L_x_14) ;  /* 0x00000000001c8947 */ /* 0x000fea0003800000 */
[----:B01----:R-:W0:Y:S02]  /*1040*/  LDC.64 R4, c[0x0][0x5a0] ;  /* 0x00016800ff047b82 */ /* 0x003e240000000a00 */
[----:B0-----:R-:W2:Y:S02]  /*1050*/  LDG.E.64 R4, desc[UR36][R4.64] ;  /* 0x0000002404047981 */ /* 0x001ea4000c1e1b00 */
[----:B--2---:R-:W-:-:S04]  /*1060*/  ISETP.NE.U32.AND P0, PT, R4, RZ, PT ;  /* 0x000000ff0400720c */ /* 0x004fc80003f05070 */
[----:B------:R-:W-:-:S13]  /*1070*/  ISETP.NE.AND.EX P0, PT, R5, RZ, PT, P0 ;  /* 0x000000ff0500720c */ /* 0x000fda0003f05300 */
[----:B------:R-:W-:Y:S05]  /*1080*/  @!P0 BRA `(.L_x_14) ;  /* 0x0000000000088947 */ /* 0x000fea0003800000 */
[----:B------:R0:W5:Y:S01]  /*1090*/  LD.E R90, desc[UR36][R4.64] ;  /* 0x00000024045a7980 */ /* 0x000162000c101900 */
[----:B------:R-:W-:Y:S05]  /*10a0*/  BRA `(.L_x_15) ;  /* 0x0000000000247947 */ /* 0x000fea0003800000 */
.L_x_14:
[----:B------:R-:W-:Y:S02]  /*10b0*/  ULDC.64 UR4, c[0x0][0x590] ;  /* 0x0001640000047ab9 */ /* 0x000fe40000000a00 */
[----:B------:R-:W-:-:S04]  /*10c0*/  ISETP.NE.U32.AND P0, PT, RZ, UR4, PT ;  /* 0x00000004ff007c0c */ /* 0x000fc8000bf05070 */
[----:B------:R-:W-:-:S13]  /*10d0*/  ISETP.NE.AND.EX P0, PT, RZ, UR5, PT, P0 ;  /* 0x00000005ff007c0c */ /* 0x000fda000bf05300 */
[----:B------:R-:W-:Y:S05]  /*10e0*/  @!P0 BRA `(.L_x_16) ;  /* 0x00000000000c8947 */ /* 0x000fea0003800000 */
[----:B------:R-:W2:Y:S02]  /*10f0*/  LDC.64 R90, c[0x0][0x590] ;  /* 0x00016400ff5a7b82 */ /* 0x000ea40000000a00 */
[----:B--2---:R2:W5:Y:S01]  /*1100*/  LDG.E R90, desc[UR36][R90.64] ;  /* 0x000000245a5a7981 */ /* 0x004562000c1e1900 */
[----:B------:R-:W-:Y:S05]  /*1110*/  BRA `(.L_x_15) ;  /* 0x0000000000087947 */ /* 0x000fea0003800000 */
.L_x_16:
[----:B------:R-:W-:Y:S02]  /*1120*/  ULDC UR4, c[0x0][0x584] ;  /* 0x0001610000047ab9 */ /* 0x000fe40000000800 */
[----:B------:R-:W-:-:S07]  /*1130*/  IMAD.U32 R90, RZ, RZ, UR4 ;  /* 0x00000004ff5a7e24 */ /* 0x000fce000f8e00ff */
.L_x_15:
[----:B------:R-:W-:-:S13]  /*1140*/  LOP3.LUT P0, RZ, R3, 0xff, RZ, 0xc0, !PT ;  /* 0x000000ff03ff7812 */ /* 0x000fda000780c0ff */
[----:B------:R-:W-:Y:S05]  /*1150*/  @!P0 EXIT ;  /* 0x000000000000894d */ /* 0x000fea0003800000 */
[----:B------:R-:W3:Y:S01]  /*1160*/  LDC R92, c[0x0][0x658] ;  /* 0x00019600ff5c7b82 */ /* 0x000ee20000000800 */
[----:B------:R-:W-:Y:S01]  /*1170*/  ULDC.64 UR6, c[0x0][0x288] ;  /* 0x0000a20000067ab9 */ /* 0x000fe20000000a00 */
[----:B------:R-:W-:Y:S01]  /*1180*/  LOP3.LUT R6, R6, 0x1, RZ, 0xc0, !PT ;  /* 0x0000000106067812 */ /* 0x000fe200078ec0ff */
[----:B------:R-:W-:Y:S01]  /*1190*/  UIADD3 UR4, UR7, 0x7f, URZ ;  /* 0x0000007f07047890 */ /* 0x000fe2000fffe03f */
[----:B------:R-:W-:Y:S01]  /*11a0*/  SHF.R.U32.HI R3, RZ, 0x2, R97 ;  /* 0x00000002ff037819 */ /* 0x000fe20000011661 */
[----:B------:R-:W-:Y:S01]  /*11b0*/  IMAD.MOV.U32 R7, RZ, RZ, -0x1 ;  /* 0xffffffffff077424 */ /* 0x000fe200078e00ff */
[----:B------:R-:W-:Y:S01]  /*11c0*/  SHF.R.U32.HI R0, RZ, 0x1, R0 ;  /* 0x00000001ff007819 */ /* 0x000fe20000011600 */
[----:B------:R-:W-:Y:S01]  /*11d0*/  USHF.R.S32.HI UR5, URZ, 0x1f, UR4 ;  /* 0x0000001f3f057899 */ /* 0x000fe20008011404 */
[----:B01----:R-:W0:Y:S01]  /*11e0*/  LDC.64 R4, c[0x0][0x5c8] ;  /* 0x00017200ff047b82 */ /* 0x003e220000000a00 */
[----:B------:R-:W-:Y:S01]  /*11f0*/  IMAD.SHL.U32 R88, R6, 0x40, RZ ;  /* 0x0000004006587824 */ /* 0x000fe200078e00ff */
[----:B------:R-:W-:Y:S01]  /*1200*/  LOP3.LUT R3, R3, 0x7, RZ, 0xc0, !PT ;  /* 0x0000000703037812 */ /* 0x000fe200078ec0ff */
[----:B------:R-:W-:Y:S01]  /*1210*/  ULEA.HI UR5, UR5, UR4, URZ, 0x7 ;  /* 0x0000000405057291 */ /* 0x000fe2000f8f383f */
[----:B------:R-:W-:Y:S01]  /*1220*/  LOP3.LUT R0, R0, 0x30, RZ, 0xc0, !PT ;  /* 0x0000003000007812 */ /* 0x000fe200078ec0ff */
[----:B------:R-:W-:Y:S01]  /*1230*/  IMAD.MOV.U32 R9, RZ, RZ, 0x1 ;  /* 0x00000001ff097424 */ /* 0x000fe200078e00ff */
[--C-:B------:R-:W-:Y:S01]  /*1240*/  LOP3.LUT R88, R88, 0x40, R3.reuse, 0xe2, !PT ;  /* 0x0000004058587812 */ /* 0x100fe200078ee203 */
[----:B------:R-:W-:Y:S01]  /*1250*/  USHF.R.S32.HI UR43, URZ, 0x7, UR5 ;  /* 0x000000073f2b7899 */ /* 0x000fe20008011405 */
[----:B------:R-:W1:Y:S01]  /*1260*/  LDC R99, c[0x0][0x600] ;  /* 0x00018000ff637b82 */ /* 0x000e620000000800 */
[----:B------:R-:W-:Y:S01]  /*1270*/  IADD3 R3, RZ, -R0, -R3 ;  /* 0x80000000ff037210 */ /* 0x000fe20007ffe803 */
[----:B------:R-:W-:Y:S01]  /*1280*/  IMAD.U32 R8, RZ, RZ, UR6 ;  /* 0x00000006ff087e24 */ /* 0x000fe2000f8e00ff */
[C---:B--2---:R-:W-:Y:S01]  /*1290*/  LOP3.LUT R91, R97.reuse, 0x3, RZ, 0xc0, !PT ;  /* 0x00000003615b7812 */ /* 0x044fe200078ec0ff */
[----:B------:R-:W-:Y:S01]  /*12a0*/  UISETP.LT.AND UP0, UPT, UR43, 0x1, UPT ;  /* 0x000000012b00788c */ /* 0x000fe2000bf01270 */
[----:B------:R-:W-:Y:S01]  /*12b0*/  LOP3.LUT R98, R97, 0x80, RZ, 0xc0, !PT ;  /* 0x0000008061627812 */ /* 0x000fe200078ec0ff */
[----:B------:R-:W-:Y:S01]  /*12c0*/  IMAD R3, R6, -0x40, R3 ;  /* 0xffffffc006037824 */ /* 0x000fe200078e0203 */
[----:B------:R-:W-:Y:S01]  /*12d0*/  ULDC UR4, c[0x0][0x284] ;  /* 0x0000a10000047ab9 */ /* 0x000fe20000000800 */
[----:B---3--:R-:W-:Y:S01]  /*12e0*/  SHF.L.U32 R7, R7, R92, RZ ;  /* 0x0000005c07077219 */ /* 0x008fe200000006ff */
[----:B------:R-:W-:Y:S01]  /*12f0*/  USEL UR44, UR43, 0x1, UP0 ;  /* 0x000000012b2c7887 */ /* 0x000fe20008000000 */
[----:B------:R-:W-:Y:S01]  /*1300*/  IMAD R91, R91, -0x2, R8 ;  /* 0xfffffffe5b5b7824 */ /* 0x000fe200078e0208 */
[----:B------:R-:W-:Y:S01]  /*1310*/  LOP3.LUT R88, R88, R0, RZ, 0xfc, !PT ;  /* 0x0000000058587212 */ /* 0x000fe200078efcff */
[----:B------:R-:W-:Y:S01]  /*1320*/  IMAD.SHL.U32 R97, R97, 0x2, RZ ;  /* 0x0000000261617824 */ /* 0x000fe200078e00ff */
[----:B------:R-:W-:Y:S01]  /*1330*/  SHF.L.U32 R92, R9, R92, RZ ;  /* 0x0000005c095c7219 */ /* 0x000fe200000006ff */
[----:B------:R-:W-:Y:S01]  /*1340*/  VIADD R101, R3, UR4 ;  /* 0x0000000403657c36 */ /* 0x000fe20008000000 */
[----:B------:R-:W-:Y:S01]  /*1350*/  LOP3.LUT R118, R18, 0x1, RZ, 0xfc, !PT ;  /* 0x0000000112767812 */ /* 0x000fe200078efcff */
[C---:B0-----:R-:W-:Y:S01]  /*1360*/  IMAD.SHL.U32 R96, R4.reuse, 0x80, RZ ;  /* 0x0000008004607824 */ /* 0x041fe200078e00ff */
[C-C-:B------:R-:W-:Y:S01]  /*1370*/  SHF.L.U64.HI R93, R4.reuse, 0x7, R5.reuse ;  /* 0x00000007045d7819 */ /* 0x140fe20000010205 */
[C---:B------:R-:W-:Y:S01]  /*1380*/  IMAD.SHL.U32 R95, R4.reuse, 0x8, RZ ;  /* 0x00000008045f7824 */ /* 0x040fe200078e00ff */
[----:B------:R-:W-:Y:S01]  /*1390*/  SHF.L.U64.HI R94, R4, 0x3, R5 ;  /* 0x00000003045e7819 */ /* 0x000fe20000010205 */
[----:B------:R-:W-:Y:S01]  /*13a0*/  IMAD.MOV.U32 R89, RZ, RZ, RZ ;  /* 0x000000ffff597224 */ /* 0x000fe200078e00ff */
[----:B------:R-:W-:Y:S01]  /*13b0*/  SHF.R.U32.HI R98, RZ, 0x7, R98 ;  /* 0x00000007ff627819 */ /* 0x000fe20000011662 */
[----:B------:R-:W-:Y:S01]  /*13c0*/  UIADD3 UR44, UR43, -UR44, URZ ;  /* 0x8000002c2b2c7290 */ /* 0x000fe2000fffe03f */
[----:B------:R-:W-:Y:S01]  /*13d0*/  LOP3.LUT R100, RZ, R7, RZ, 0x33, !PT ;  /* 0x00000007ff647212 */ /* 0x000fe200078e33ff */
[----:B-1----:R-:W-:Y:S01]  /*13e0*/  VIADD R99, R99, 0xffffffff ;  /* 0xffffffff63637836 */ /* 0x002fe20000000000 */
[----:B------:R-:W-:Y:S01]  /*13f0*/  UMOV UR40, URZ ;  /* 0x0000003f00287c82 */ /* 0x000fe20008000000 */
[----:B------:R-:W-:-:S08]  /*1400*/  UMOV UR42, URZ ;  /* 0x0000003f002a7c82 */ /* 0x000fd00008000000 */
.L_x_160:
[----:B0-----:R-:W0:Y:S01]  /*1410*/  SHFL.IDX PT, R0, R98, RZ, 0x1f ;  /* 0x00001fff62007589 */ /* 0x001e2200000e0000 */
[----:B-1----:R-:W1:Y:S01]  /*1420*/  S2UR UR7, SR_CgaCtaId ;  /* 0x00000000000779c3 */ /* 0x002e620000008800 */
[----:B------:R-:W-:Y:S01]  /*1430*/  UMOV UR6, 0x400 ;  /* 0x0000040000067882 */ /* 0x000fe20000000000 */
[----:B0-----:R-:W-:Y:S01]  /*1440*/  R2UR UR4, R0 ;  /* 0x00000000000472ca */ /* 0x001fe200000e0000 */
[----:B-1----:R-:W-:-:S12]  /*1450*/  ULEA UR6, UR7, UR6, 0x18 ;  /* 0x0000000607067291 */ /* 0x002fd8000f8ec03f */
[----:B------:R-:W-:-:S04]  /*1460*/  ULEA.HI UR5, UR4, UR4, URZ, 0x1 ;  /* 0x0000000404057291 */ /* 0x000fc8000f8f083f */
[----:B------:R-:W-:-:S04]  /*1470*/  ULOP3.LUT UR5, UR5, 0x7fffe, URZ, 0xc0, !UPT ;  /* 0x0007fffe05057892 */ /* 0x000fc8000f8ec03f */
[----:B------:R-:W-:-:S03]  /*1480*/  UIADD3 UR5, UR4, -UR5, URZ ;  /* 0x8000000504057290 */ /* 0x000fc6000fffe03f */
[----:B------:R-:W-:Y:S01]  /*1490*/  ULDC UR4, c[0x0][0x28c] ;  /* 0x0000a30000047ab9 */ /* 0x000fe20000000800 */
[----:B------:R-:W-:Y:S01]  /*14a0*/  ULEA UR5, UR5, UR6, 0xd ;  /* 0x0000000605057291 */ /* 0x000fe2000f8e683f */
[----:B------:R-:W-:-:S03]  /*14b0*/  ISETP.LT.AND P0, PT, RZ, UR4, PT ;  /* 0x00000004ff007c0c */ /* 0x000fc6000bf01270 */
[----:B------:R-:W-:-:S04]  /*14c0*/  UIADD3 UR5, UR5, 0x100, URZ ;  /* 0x0000010005057890 */ /* 0x000fc8000fffe03f */
[----:B------:R-:W-:-:S04]  /*14d0*/  USHF.R.U32.HI UR5, URZ, 0x4, UR5 ;  /* 0x000000043f057899 */ /* 0x000fc80008011605 */
[----:B------:R-:W-:-:S04]  /*14e0*/  ULOP3.LUT UR5, UR5, 0x3fff, URZ, 0xc0, !UPT ;  /* 0x00003fff05057892 */ /* 0x000fc8000f8ec03f */
[----:B------:R-:W-:Y:S01]  /*14f0*/  ULOP3.LUT UR45, UR5, 0x10000, URZ, 0xfc, !UPT ;  /* 0x00010000052d7892 */ /* 0x000fe2000f8efc3f */
[----:B--2345:R-:W-:Y:S11]  /*1500*/  @P0 BRA `(.L_x_17) ;  /* 0x0000000000400947 */ /* 0x03cff60003800000 */
[----:B------:R-:W-:Y:S01]  /*1510*/  MOV R0, 0x0 ;  /* 0x0000000000007802 */ /* 0x000fe20000000f00 */
[----:B------:R-:W-:Y:S01]  /*1520*/  ULDC.64 UR4, c[0x4][0x68] ;  /* 0x01001a0000047ab9 */ /* 0x000fe20000000a00 */
[----:B------:R-:W-:Y:S01]  /*1530*/  ULDC.64 UR6, c[0x4][0x8] ;  /* 0x0100020000067ab9 */ /* 0x000fe20000000a00 */
[----:B------:R-:W-:Y:S01]  /*1540*/  IMAD.U32 R4, RZ, RZ, UR4 ;  /* 0x00000004ff047e24 */ /* 0x000fe2000f8e00ff */
[----:B------:R0:W1:Y:S01]  /*1550*/  LDC.64 R14, c[0x4][R0] ;  /* 0x01000000000e7b82 */ /* 0x0000620000000a00 */
[----:B------:R-:W-:Y:S01]  /*1560*/  IMAD.U32 R5, RZ, RZ, UR5 ;  /* 0x00000005ff057e24 */ /* 0x000fe2000f8e00ff */
[----:B------:R-:W-:Y:S01]  /*1570*/  ULDC.64 UR4, c[0x4][0x70] ;  /* 0x01001c0000047ab9 */ /* 0x000fe20000000a00 */
[----:B------:R-:W-:Y:S02]  /*1580*/  IMAD.U32 R10, RZ, RZ, UR6 ;  /* 0x00000006ff0a7e24 */ /* 0x000fe4000f8e00ff */
[----:B------:R-:W-:Y:S02]  /*1590*/  IMAD.U32 R6, RZ, RZ, UR4 ;  /* 0x00000004ff067e24 */ /* 0x000fe4000f8e00ff */
[----:B------:R-:W-:-:S02]  /*15a0*/  IMAD.U32 R7, RZ, RZ, UR5 ;  /* 0x00000005ff077e24 */ /* 0x000fc4000f8e00ff */
[----:B------:R-:W-:Y:S02]  /*15b0*/  IMAD.U32 R11, RZ, RZ, UR7 ;  /* 0x00000007ff0b7e24 */ /* 0x000fe4000f8e00ff */
[----:B------:R-:W-:Y:S02]  /*15c0*/  IMAD.MOV.U32 R8, RZ, RZ, 0x1e1 ;  /* 0x000001e1ff087424 */ /* 0x000fe400078e00ff */
[----:B------:R-:W-:Y:S02]  /*15d0*/  IMAD.MOV.U32 R12, RZ, RZ, 0x1 ;  /* 0x00000001ff0c7424 */ /* 0x000fe400078e00ff */
[----:B0-----:R-:W-:-:S07]  /*15e0*/  IMAD.MOV.U32 R13, RZ, RZ, RZ ;  /* 0x000000ffff0d7224 */ /* 0x001fce00078e00ff */
[----:B------:R-:W-:-:S07]  /*15f0*/  LEPC R20, `(.L_x_17) ;  /* 0x000000001014794e */ /* 0x000fce0000000000 */
[----:B-1---5:R-:W-:Y:S05]  /*1600*/  CALL.ABS.NOINC R14 ;  /* 0x000000000e007343 */ /* 0x022fea0003c00000 */
.L_x_17:
[----:B------:R-:W-:-:S13]  /*1610*/  ISETP.NE.AND P0, PT, R118, 0x3, PT ;  /* 0x000000037600780c */ /* 0x000fda0003f05270 */
[----:B------:R-:W-:Y:S05]  /*1620*/  @!P0 BRA `(.L_x_18) ;  /* 0x0000000000048947 */ /* 0x000fea0003800000 */
[----:B------:R-:W-:Y:S01]  /*1630*/  BPT.TRAP 0x1 ;  /* 0x000000040000795c */ /* 0x000fe20000300000 */
.L_x_18:
[----:B------:R-:W0:Y:S01]  /*1640*/  S2UR UR5, SR_CgaCtaId ;  /* 0x00000000000579c3 */ /* 0x000e220000008800 */
[----:B------:R-:W-:Y:S01]  /*1650*/  UMOV UR4, 0x400 ;  /* 0x0000040000047882 */ /* 0x000fe20000000000 */
[----:B------:R-:W-:Y:S02]  /*1660*/  IMAD.U32 R0, RZ, RZ, UR40 ;  /* 0x00000028ff007e24 */ /* 0x000fe4000f8e00ff */
[----:B------:R-:W-:-:S03]  /*1670*/  IMAD.U32 R3, RZ, RZ, UR42 ;  /* 0x0000002aff037e24 */ /* 0x000fc6000f8e00ff */
[----:B------:R-:W-:Y:S01]  /*1680*/  SHF.L.U32 R0, R0, 0x1f, RZ ;  /* 0x0000001f00007819 */ /* 0x000fe200000006ff */
[----:B0-----:R-:W-:-:S06]  /*1690*/  ULEA UR4, UR5, UR4, 0x18 ;  /* 0x0000000405047291 */ /* 0x001fcc000f8ec03f */
[----:B------:R-:W-:-:S04]  /*16a0*/  IMAD.U32 R6, RZ, RZ, UR4 ;  /* 0x00000004ff067e24 */ /* 0x000fc8000f8e00ff */
[----:B------:R-:W-:-:S04]  /*16b0*/  IMAD R3, R3, 0x8, R6 ;  /* 0x0000000803037824 */ /* 0x000fc800078e0206 */
[----:B------:R0:W1:Y:S01]  /*16c0*/  SYNCS.PHASECHK.TRANS64.TRYWAIT P1, [R3+URZ], R0 ;  /* 0x00000000030075a7 */ /* 0x000062000802017f */
[----:B------:R-:W-:Y:S05]  /*16d0*/  @!P0 BRA `(.L_x_19) ;  /* 0x0000000000048947 */ /* 0x000fea0003800000 */
[----:B------:R-:W-:Y:S01]  /*16e0*/  BPT.TRAP 0x1 ;  /* 0x000000040000795c */ /* 0x000fe20000300000 */
.L_x_19:
[----:B------:R-:W-:-:S05]  /*16f0*/  IMAD.U32 R4, RZ, RZ, UR44 ;  /* 0x0000002cff047e24 */ /* 0x000fca000f8e00ff */
[----:B------:R-:W-:Y:S01]  /*1700*/  ISETP.GE.AND P2, PT, R4, 0x1, PT ;  /* 0x000000010400780c */ /* 0x000fe20003f46270 */
[----:B-1----:R-:W-:-:S12]  /*1710*/  @P1 BRA `(.L_x_20) ;  /* 0x0000000000081947 */ /* 0x002fd80003800000 */
[----:B------:R-:W1:Y:S02]  /*1720*/  SYNCS.PHASECHK.TRANS64.TRYWAIT P1, [R3+URZ], R0 ;  /* 0x00000000030075a7 */ /* 0x000e64000802017f */
[----:B-1----:R-:W-:Y:S05]  /*1730*/  @!P1 BRA `(.L_x_21) ;  /* 0x0000007800189947 */ /* 0x002fea0003800000 */
.L_x_20:
[----:B------:R-:W-:Y:S05]  /*1740*/  WARPSYNC.ALL ;  /* 0x0000000000007948 */ /* 0x000fea0003800000 */
[----:B------:R-:W-:Y:S01]  /*1750*/  R2UR UR4, R6 ;  /* 0x00000000060472ca */ /* 0x000fe200000e0000 */
[----:B------:R-:W-:Y:S01]  /*1760*/  ULEA UR8, UR42, UR45, 0xc ;  /* 0x0000002d2a087291 */ /* 0x000fe2000f8e603f */
[----:B------:R-:W-:Y:S01]  /*1770*/  WARPGROUP.ARRIVE ;  /* 0x00000000000079c5 */ /* 0x000fe20000000000 */
[----:B------:R-:W-:Y:S01]  /*1780*/  UMOV UR9, 0x40000040 ;  /* 0x4000004000097882 */ /* 0x000fe20000000000 */
[----:B------:R-:W-:Y:S01]  /*1790*/  UMOV UR11, 0x40000040 ;  /* 0x40000040000b7882 */ /* 0x000fe20000000000 */
[----:B------:R-:W-:Y:S01]  /*17a0*/  UIADD3 UR12, UR8, 0x400, URZ ;  /* 0x00000400080c7890 */ /* 0x000fe2000fffe03f */
[----:B------:R-:W-:Y:S01]  /*17b0*/  UMOV UR15, UR11 ;  /* 0x0000000b000f7c82 */ /* 0x000fe20008000000 */
[----:B------:R-:W-:Y:S01]  /*17c0*/  UMOV UR13, 0x40000040 ;  /* 0x40000040000d7882 */ /* 0x000fe20000000000 */
[----:B------:R-:W-:-:S05]  /*17d0*/  UIADD3 UR5, UR8, 0x402, URZ ;  /* 0x0000040208057890 */ /* 0x000fca000fffe03f */
[----:B------:R-:W-:-:S04]  /*17e0*/  UIADD3 UR4, UR4, 0x20100, URZ ;  /* 0x0002010004047890 */ /* 0x000fc8000fffe03f */
[----:B------:R-:W-:-:S04]  /*17f0*/  USHF.R.U32.HI UR4, URZ, 0x4, UR4 ;  /* 0x000000043f047899 */ /* 0x000fc80008011604 */
[----:B------:R-:W-:-:S04]  /*1800*/  ULOP3.LUT UR4, UR4, 0x3fff, URZ, 0xc0, !UPT ;  /* 0x00003fff04047892 */ /* 0x000fc8000f8ec03f */
[----:B------:R-:W-:-:S04]  /*1810*/  ULOP3.LUT UR4, UR4, 0x10000, URZ, 0xfc, !UPT ;  /* 0x0001000004047892 */ /* 0x000fc8000f8efc3f */
[----:B------:R-:W-:-:S07]  /*1820*/  ULEA UR6, UR42, UR4, 0xa ;  /* 0x000000042a067291 */ /* 0x000fce000f8e503f */
[----:B------:R-:W-:Y:S02]  /*1830*/  UMOV UR10, UR6 ;  /* 0x00000006000a7c82 */ /* 0x000fe40008000000 */
[----:B------:R-:W-:Y:S01]  /*1840*/  HGMMA.64x64x16.F32.BF16 R56, gdesc[UR8], RZ, !UPT, gsb0 ;  /* 0x00e00000083879f0 */ /* 0x000fe2000c0018ff */
[----:B------:R-:W-:Y:S01]  /*1850*/  UMOV UR14, UR10 ;  /* 0x0000000a000e7c82 */ /* 0x000fe20008000000 */
[----:B------:R-:W-:Y:S01]  /*1860*/  UIADD3 UR10, UR6, 0x206, URZ ;  /* 0x00000206060a7890 */ /* 0x000fe2000fffe03f */
[----:B------:R-:W-:Y:S01]  /*1870*/  UMOV UR9, 0x40000040 ;  /* 0x4000004000097882 */ /* 0x000fe20000000000 */
[----:B------:R-:W-:Y:S01]  /*1880*/  UMOV UR11, 0x40000040 ;  /* 0x40000040000b7882 */ /* 0x000fe20000000000 */
[----:B------:R-:W-:Y:S02]  /*1890*/  WARPGROUP.DEPBAR.LE gsb0, 0x0 ;  /* 0x00008000000079c5 */ /* 0x000fe40000010000 */
[----:B------:R-:W-:-:S06]  /*18a0*/  WARPGROUP.ARRIVE ;  /* 0x00000000000079c5 */ /* 0x000fcc0000000000 */
[----:B------:R-:W-:Y:S01]  /*18b0*/  HGMMA.64x64x16.F32.BF16 R24, gdesc[UR12], RZ, !UPT, gsb0 ;  /* 0x00e000000c1879f0 */ /* 0x000fe2000c0018ff */
[----:B------:R-:W-:Y:S02]  /*18c0*/  UIADD3 UR12, UR8, 0x2, URZ ;  /* 0x00000002080c7890 */ /* 0x000fe4000fffe03f */
[----:B------:R-:W-:Y:S01]  /*18d0*/  UIADD3 UR14, UR6, 0x2, URZ ;  /* 0x00000002060e7890 */ /* 0x000fe2000fffe03f */
[----:B------:R-:W-:Y:S01]  /*18e0*/  UMOV UR13, 0x40000040 ;  /* 0x40000040000d7882 */ /* 0x000fe20000000000 */
[----:B------:R-:W-:Y:S01]  /*18f0*/  UMOV UR15, 0x40000040 ;  /* 0x40000040000f7882 */ /* 0x000fe20000000000 */
[----:B------:R-:W-:Y:S02]  /*1900*/  WARPGROUP.DEPBAR.LE gsb0, 0x0 ;  /* 0x00008000000079c5 */ /* 0x000fe40000010000 */
[----:B------:R-:W-:-:S06]  /*1910*/  WARPGROUP.ARRIVE ;  /* 0x00000000000079c5 */ /* 0x000fcc0000000000 */
[----:B------:R-:W-:Y:S01]  /*1920*/  HGMMA.64x64x16.F32.BF16 R56, gdesc[UR12], R56, gsb0 ;  /* 0x00e000000c3879f0 */ /* 0x000fe20008001838 */
[----:B------:R-:W-:Y:S01]  /*1930*/  UMOV UR12, UR5 ;  /* 0x00000005000c7c82 */ /* 0x000fe20008000000 */
[----:B------:R-:W-:Y:S01]  /*1940*/  UMOV UR13, 0x40000040 ;  /* 0x40000040000d7882 */ /* 0x000fe20000000000 */
[----:B------:R-:W-:Y:S01]  /*1950*/  UIADD3 UR5, UR8, 0x404, URZ ;  /* 0x0000040408057890 */ /* 0x000fe2000fffe03f */
[----:B------:R-:W-:Y:S02]  /*1960*/  WARPGROUP.DEPBAR.LE gsb0, 0x0 ;  /* 0x00008000000079c5 */ /* 0x000fe40000010000 */
[----:B------:R-:W-:-:S06]  /*1970*/  WARPGROUP.ARRIVE ;  /* 0x00000000000079c5 */ /* 0x000fcc0000000000 */
[----:B------:R-:W-:Y:S01]  /*1980*/  HGMMA.64x64x16.F32.BF16 R24, gdesc[UR12], R24, gsb0 ;  /* 0x00e000000c1879f0 */ /* 0x000fe20008001818 */
        /* <DEDUP_REMOVED lines=56> */
[----:B------:R-:W-:Y:S01]  /*1d10*/  UIADD3 UR6, UR8, 0xc06, URZ ;  /* 0x00000c0608067890 */ /* 0x000fe2000fffe03f */
[----:B------:R-:W-:Y:S02]  /*1d20*/  WARPGROUP.DEPBAR.LE gsb0, 0x0 ;  /* 0x00008000000079c5 */ /* 0x000fe40000010000 */
[----:B------:R-:W-:-:S06]  /*1d30*/  WARPGROUP.ARRIVE ;  /* 0x00000000000079c5 */ /* 0x000fcc0000000000 */
[----:B------:R-:W-:Y:S01]  /*1d40*/  HGMMA.64x64x16.F32.BF16 R56, gdesc[UR12], R56, gsb0 ;  /* 0x00e000000c3879f0 */ /* 0x000fe20008001838 */
[----:B------:R-:W-:Y:S01]  /*1d50*/  UMOV UR12, UR5 ;  /* 0x00000005000c7c82 */ /* 0x000fe20008000000 */
[----:B------:R-:W-:Y:S01]  /*1d60*/  UMOV UR13, 0x40000040 ;  /* 0x40000040000d7882 */ /* 0x000fe20000000000 */
[----:B------:R-:W-:-:S07]  /*1d70*/  UIADD3 UR5, UR8, 0x806, URZ ;  /* 0x0000080608057890 */ /* 0x000fce000fffe03f */
[----:B------:R-:W-:Y:S01]  /*1d80*/  UMOV UR8, UR5 ;  /* 0x0000000500087c82 */ /* 0x000fe20008000000 */
[----:B------:R-:W-:Y:S02]  /*1d90*/  WARPGROUP.DEPBAR.LE gsb0, 0x0 ;  /* 0x00008000000079c5 */ /* 0x000fe40000010000 */
[----:B------:R-:W-:-:S06]  /*1da0*/  WARPGROUP.ARRIVE ;  /* 0x00000000000079c5 */ /* 0x000fcc0000000000 */
[----:B------:R-:W-:Y:S03]  /*1db0*/  HGMMA.64x64x16.F32.BF16 R24, gdesc[UR12], R24, gsb0 ;  /* 0x00e000000c1879f0 */ /* 0x000fe60008001818 */
[----:B------:R-:W-:Y:S02]  /*1dc0*/  WARPGROUP.DEPBAR.LE gsb0, 0x0 ;  /* 0x00008000000079c5 */ /* 0x000fe40000010000 */
[----:B------:R-:W-:-:S06]  /*1dd0*/  WARPGROUP.ARRIVE ;  /* 0x00000000000079c5 */ /* 0x000fcc0000000000 */
[----:B------:R-:W-:Y:S01]  /*1de0*/  HGMMA.64x64x16.F32.BF16 R56, gdesc[UR8], R56, gsb0 ;  /* 0x00e00000083879f0 */ /* 0x000fe20008001838 */
[----:B------:R-:W-:Y:S01]  /*1df0*/  UMOV UR8, UR6 ;  /* 0x0000000600087c82 */ /* 0x000fe20008000000 */
[----:B------:R-:W-:Y:S01]  /*1e00*/  UMOV UR9, 0x40000040 ;  /* 0x4000004000097882 */ /* 0x000fe20000000000 */
[----:B------:R-:W-:Y:S02]  /*1e10*/  WARPGROUP.DEPBAR.LE gsb0, 0x0 ;  /* 0x00008000000079c5 */ /* 0x000fe40000010000 */
[----:B------:R-:W-:-:S06]  /*1e20*/  WARPGROUP.ARRIVE ;  /* 0x00000000000079c5 */ /* 0x000fcc0000000000 */
[----:B------:R-:W-:Y:S03]  /*1e30*/  HGMMA.64x64x16.F32.BF16 R24, gdesc[UR8], R24, gsb0 ;  /* 0x00e00000081879f0 */ /* 0x000fe60008001818 */
[----:B------:R-:W-:Y:S02]  /*1e40*/  WARPGROUP.DEPBAR.LE gsb0, 0x0 ;  /* 0x00008000000079c5 */ /* 0x000fe40000010000 */
[----:B------:R-:W-:Y:S05]  /*1e50*/  @!P2 BRA `(.L_x_22) ;  /* 0x000000080058a947 */ /* 0x000fea0003800000 */
[----:B------:R-:W-:Y:S01]  /*1e60*/  UIADD3 UR5, UR42, 0x1, URZ ;  /* 0x000000012a057890 */ /* 0x000fe2000fffe03f */
[----:B01----:R-:W-:Y:S02]  /*1e70*/  IMAD.U32 R0, RZ, RZ, UR44 ;  /* 0x0000002cff007e24 */ /* 0x003fe4000f8e00ff */
[----:B------:R-:W-:Y:S01]  /*1e80*/  IMAD.U32 R3, RZ, RZ, UR42 ;  /* 0x0000002aff037e24 */ /* 0x000fe2000f8e00ff */
[----:B------:R-:W-:-:S04]  /*1e90*/  UISETP.NE.AND UP0, UPT, UR5, 0x2, UPT ;  /* 0x000000020500788c */ /* 0x000fc8000bf05270 */
[----:B------:R-:W-:Y:S02]  /*1ea0*/  USEL UR6, URZ, 0x1, UP0 ;  /* 0x000000013f067887 */ /* 0x000fe40008000000 */
[----:B------:R-:W-:Y:S02]  /*1eb0*/  USEL UR5, UR5, URZ, UP0 ;  /* 0x0000003f05057287 */ /* 0x000fe40008000000 */
[----:B------:R-:W-:-:S06]  /*1ec0*/  ULOP3.LUT UR6, UR40, UR6, URZ, 0x3c, !UPT ;  /* 0x0000000628067292 */ /* 0x000fcc000f8e3c3f */
[----:B------:R-:W-:-:S07]  /*1ed0*/  IMAD.U32 R7, RZ, RZ, UR6 ;  /* 0x00000006ff077e24 */ /* 0x000fce000f8e00ff */
.L_x_29:
[----:B------:R-:W-:Y:S05]  /*1ee0*/  @!P0 BRA `(.L_x_23) ;  /* 0x0000000000048947 */ /* 0x000fea0003800000 */
[----:B------:R-:W-:Y:S01]  /*1ef0*/  BPT.TRAP 0x1 ;  /* 0x000000040000795c */ /* 0x000fe20000300000 */
.L_x_23:
[----:B------:R-:W0:Y:S01]  /*1f00*/  S2UR UR7, SR_CgaCtaId ;  /* 0x00000000000779c3 */ /* 0x000e220000008800 */
[----:B------:R-:W-:Y:S01]  /*1f10*/  UMOV UR6, 0x400 ;  /* 0x0000040000067882 */ /* 0x000fe20000000000 */
[----:B------:R-:W-:Y:S01]  /*1f20*/  IMAD.U32 R5, RZ, RZ, UR5 ;  /* 0x00000005ff057e24 */ /* 0x000fe2000f8e00ff */
[----:B------:R-:W-:Y:S01]  /*1f30*/  SHF.L.U32 R4, R7, 0x1f, RZ ;  /* 0x0000001f07047819 */ /* 0x000fe200000006ff */
[----:B0-----:R-:W-:-:S06]  /*1f40*/  ULEA UR6, UR7, UR6, 0x18 ;  /* 0x0000000607067291 */ /* 0x001fcc000f8ec03f */
[----:B------:R-:W-:-:S04]  /*1f50*/  IMAD.U32 R6, RZ, RZ, UR6 ;  /* 0x00000006ff067e24 */ /* 0x000fc8000f8e00ff */
[----:B------:R-:W-:-:S04]  /*1f60*/  IMAD R5, R5, 0x8, R6 ;  /* 0x0000000805057824 */ /* 0x000fc800078e0206 */
[----:B------:R0:W1:Y:S01]  /*1f70*/  SYNCS.PHASECHK.TRANS64.TRYWAIT P1, [R5+URZ], R4 ;  /* 0x00000004050075a7 */ /* 0x000062000802017f */
[----:B------:R-:W-:Y:S05]  /*1f80*/  @!P0 BRA `(.L_x_24) ;  /* 0x0000000000048947 */ /* 0x000fea0003800000 */
[----:B------:R-:W-:Y:S01]  /*1f90*/  BPT.TRAP 0x1 ;  /* 0x000000040000795c */ /* 0x000fe20000300000 */
.L_x_24:
[----:B-1----:R-:W-:Y:S05]  /*1fa0*/  @P1 BRA `(.L_x_25) ;  /* 0x0000000000081947 */ /* 0x002fea0003800000 */
[----:B------:R-:W1:Y:S02]  /*1fb0*/  SYNCS.PHASECHK.TRANS64.TRYWAIT P1, [R5+URZ], R4 ;  /* 0x00000004050075a7 */ /* 0x000e64000802017f */
[----:B-1----:R-:W-:Y:S05]  /*1fc0*/  @!P1 BRA `(.L_x_26) ;  /* 0x0000007000089947 */ /* 0x002fea0003800000 */
.L_x_25:
[----:B------:R-:W-:Y:S01]  /*1fd0*/  ULEA UR8, UR5, UR4, 0xa ;  /* 0x0000000405087291 */ /* 0x000fe2000f8e503f */
[----:B------:R-:W-:Y:S01]  /*1fe0*/  WARPGROUP.ARRIVE ;  /* 0x00000000000079c5 */ /* 0x000fe20000000000 */
[----:B------:R-:W-:Y:S01]  /*1ff0*/  ULEA UR6, UR5, UR45, 0xc ;  /* 0x0000002d05067291 */ /* 0x000fe2000f8e603f */
[----:B------:R-:W-:Y:S01]  /*2000*/  UMOV UR15, 0x40000040 ;  /* 0x40000040000f7882 */ /* 0x000fe20000000000 */
[----:B------:R-:W-:Y:S02]  /*2010*/  UMOV UR13, 0x40000040 ;  /* 0x40000040000d7882 */ /* 0x000fe40000000000 */
[----:B------:R-:W-:Y:S01]  /*2020*/  UIADD3 UR7, UR6, 0x400, URZ ;  /* 0x0000040006077890 */ /* 0x000fe2000fffe03f */
[----:B------:R-:W-:Y:S02]  /*2030*/  UMOV UR14, UR8 ;  /* 0x00000008000e7c82 */ /* 0x000fe40008000000 */
[----:B------:R-:W-:Y:S01]  /*2040*/  UMOV UR12, UR6 ;  /* 0x00000006000c7c82 */ /* 0x000fe20008000000 */
[----:B------:R-:W-:Y:S01]  /*2050*/  UIADD3 UR10, UR8, 0x206, URZ ;  /* 0x00000206080a7890 */ /* 0x000fe2000fffe03f */
[----:B------:R-:W-:Y:S01]  /*2060*/  HGMMA.64x64x16.F32.BF16 R56, gdesc[UR12], R56, gsb0 ;  /* 0x00e000000c3879f0 */ /* 0x000fe20008001838 */
[----:B------:R-:W-:Y:S01]  /*2070*/  UMOV UR13, 0x40000040 ;  /* 0x40000040000d7882 */ /* 0x000fe20000000000 */
[----:B------:R-:W-:Y:S01]  /*2080*/  UMOV UR12, UR7 ;  /* 0x00000007000c7c82 */ /* 0x000fe20008000000 */
[----:B------:R-:W-:Y:S01]  /*2090*/  UIADD3 UR7, UR6, 0x402, URZ ;  /* 0x0000040206077890 */ /* 0x000fe2000fffe03f */
[----:B------:R-:W-:Y:S01]  /*20a0*/  UMOV UR11, 0x40000040 ;  /* 0x40000040000b7882 */ /* 0x000fe20000000000 */
[----:B------:R-:W-:Y:S01]  /*20b0*/  UMOV UR9, 0x40000040 ;  /* 0x4000004000097882 */ /* 0x000fe20000000000 */
[----:B------:R-:W-:-:S02]  /*20c0*/  WARPGROUP.DEPBAR.LE gsb0, 0x0 ;  /* 0x00008000000079c5 */ /* 0x000fc40000010000 */
        /* <DEDUP_REMOVED lines=71> */
[----:B------:R-:W-:Y:S02]  /*2540*/  UIADD3 UR8, UR6, 0x806, URZ ;  /* 0x0000080606087890 */ /* 0x000fe4000fffe03f */
[----:B------:R-:W-:Y:S01]  /*2550*/  UIADD3 UR6, UR6, 0xc06, URZ ;  /* 0x00000c0606067890 */ /* 0x000fe2000fffe03f */
        /* <DEDUP_REMOVED lines=18> */
[----:B------:R-:W-:Y:S01]  /*2680*/  BPT.TRAP 0x1 ;  /* 0x000000040000795c */ /* 0x000fe20000300000 */
.L_x_27:
[----:B------:R-:W-:-:S13]  /*2690*/  ISETP.NE.AND P1, PT, R114, RZ, PT ;  /* 0x000000ff7200720c */ /* 0x000fda0003f25270 */
[----:B01----:R-:W-:-:S04]  /*26a0*/  @P1 IMAD R4, R3, 0x8, R6 ;  /* 0x0000000803041824 */ /* 0x003fc800078e0206 */
[----:B------:R-:W-:-:S05]  /*26b0*/  @P1 VIADD R4, R4, 0x10 ;  /* 0x0000001004041836 */ /* 0x000fca0000000000 */
[----:B------:R-:W-:-:S04]  /*26c0*/  @P1 PRMT R4, R19, 0x654, R4 ;  /* 0x0000065413041816 */ /* 0x000fc80000000004 */
[----:B------:R0:W-:Y:S01]  /*26d0*/  @P1 SYNCS.ARRIVE.TRANS64.RED.A1T0 RZ, [R4+URZ], RZ ;  /* 0x000000ff04ff19a7 */ /* 0x0001e2000810043f */
[----:B------:R-:W-:-:S13]  /*26e0*/  ISETP.GT.U32.AND P1, PT, R18, 0x1, PT ;  /* 0x000000011200780c */ /* 0x000fda0003f24070 */
[----:B0-----:R-:W-:Y:S05]  /*26f0*/  @P1 BRA `(.L_x_28) ;  /* 0x0000000000041947 */ /* 0x001fea0003800000 */
[----:B------:R-:W-:Y:S01]  /*2700*/  BPT.TRAP 0x1 ;  /* 0x000000040000795c */ /* 0x000fe20000300000 */
.L_x_28:
[----:B------:R-:W-:Y:S01]  /*2710*/  UIADD3 UR5, UR5, 0x1, URZ ;  /* 0x0000000105057890 */ /* 0x000fe2000fffe03f */
[C---:B------:R-:W-:Y:S01]  /*2720*/  ISETP.GT.AND P2, PT, R0.reuse, 0x1, PT ;  /* 0x000000010000780c */ /* 0x040fe20003f44270 */
[----:B------:R-:W-:Y:S02]  /*2730*/  VIADD R3, R3, 0x1 ;  /* 0x0000000103037836 */ /* 0x000fe40000000000 */
[----:B------:R-:W-:Y:S01]  /*2740*/  UISETP.NE.AND UP0, UPT, UR5, 0x2, UPT ;  /* 0x000000020500788c */ /* 0x000fe2000bf05270 */
[----:B------:R-:W-:Y:S02]  /*2750*/  VIADD R0, R0, 0xffffffff ;  /* 0xffffffff00007836 */ /* 0x000fe40000000000 */
[C---:B------:R-:W-:Y:S01]  /*2760*/  ISETP.NE.AND P1, PT, R3.reuse, 0x2, PT ;  /* 0x000000020300780c */ /* 0x040fe20003f25270 */
[----:B------:R-:W-:Y:S02]  /*2770*/  USEL UR6, URZ, 0x1, UP0 ;  /* 0x000000013f067887 */ /* 0x000fe40008000000 */
[----:B------:R-:W-:Y:S01]  /*2780*/  USEL UR5, UR5, URZ, UP0 ;  /* 0x0000003f05057287 */ /* 0x000fe20008000000 */
[----:B------:R-:W-:-:S03]  /*2790*/  SEL R3, R3, RZ, P1 ;  /* 0x000000ff03037207 */ /* 0x000fc60000800000 */
[----:B------:R-:W-:Y:S01]  /*27a0*/  LOP3.LUT R7, R7, UR6, RZ, 0x3c, !PT ;  /* 0x0000000607077c12 */ /* 0x000fe2000f8e3cff */
[----:B------:R-:W-:Y:S07]  /*27b0*/  @P2 BRA `(.L_x_29) ;  /* 0xfffffff400c82947 */ /* 0x000fee000383ffff */
.L_x_22:
[----:B01----:R-:W0:Y:S02]  /*27c0*/  LDC R0, c[0x0][0x28c] ;  /* 0x0000a300ff007b82 */ /* 0x003e240000000800 */
[----:B0-----:R-:W-:-:S13]  /*27d0*/  ISETP.GE.AND P1, PT, R0, 0x1, PT ;  /* 0x000000010000780c */ /* 0x001fda0003f26270 */
[----:B------:R-:W-:Y:S05]  /*27e0*/  @!P1 BRA `(.L_x_30) ;  /* 0x0000000000389947 */ /* 0x000fea0003800000 */
[----:B------:R-:W-:Y:S05]  /*27f0*/  @!P0 BRA `(.L_x_31) ;  /* 0x0000000000048947 */ /* 0x000fea0003800000 */
[----:B------:R-:W-:Y:S01]  /*2800*/  BPT.TRAP 0x1 ;  /* 0x000000040000795c */ /* 0x000fe20000300000 */
.L_x_31:
[----:B------:R-:W-:-:S13]  /*2810*/  ISETP.NE.AND P0, PT, R114, RZ, PT ;  /* 0x000000ff7200720c */ /* 0x000fda0003f05270 */
[----:B------:R-:W-:-:S05]  /*2820*/  VOTEU.ANY UP0, P0 ;  /* 0x00000000003f7886 */ /* 0x000fca0000000100 */
[----:B------:R-:W-:-:S06]  /*2830*/  @UP0 UIADD3 UR4, UR44, UR42, URZ ;  /* 0x0000002a2c040290 */ /* 0x000fcc000fffe03f */
[----:B------:R-:W-:-:S04]  /*2840*/  IMAD.U32 R0, RZ, RZ, UR4 ;  /* 0x00000004ff007e24 */ /* 0x000fc8000f8e00ff */
[----:B------:R-:W-:-:S05]  /*2850*/  @P0 IMAD.SHL.U32 R0, R0, 0x8, RZ ;  /* 0x0000000800000824 */ /* 0x000fca00078e00ff */
[----:B------:R-:W-:-:S04]  /*2860*/  @P0 LOP3.LUT R0, R0, 0x8, RZ, 0xc0, !PT ;  /* 0x0000000800000812 */ /* 0x000fc800078ec0ff */
[----:B------:R-:W-:-:S04]  /*2870*/  @P0 IADD3 R0, R6, 0x10, R0 ;  /* 0x0000001006000810 */ /* 0x000fc80007ffe000 */
[----:B------:R-:W-:-:S04]  /*2880*/  @P0 PRMT R0, R19, 0x654, R0 ;  /* 0x0000065413000816 */ /* 0x000fc80000000000 */
[----:B------:R0:W-:Y:S01]  /*2890*/  @P0 SYNCS.ARRIVE.TRANS64.RED.A1T0 RZ, [R0+URZ], RZ ;  /* 0x000000ff00ff09a7 */ /* 0x0001e2000810043f */
[----:B------:R-:W-:-:S13]  /*28a0*/  ISETP.GT.U32.AND P0, PT, R18, 0x1, PT ;  /* 0x000000011200780c */ /* 0x000fda0003f04070 */
[----:B0-----:R-:W-:Y:S05]  /*28b0*/  @P0 BRA `(.L_x_30) ;  /* 0x0000000000040947 */ /* 0x001fea0003800000 */
[----:B------:R-:W-:Y:S01]  /*28c0*/  BPT.TRAP 0x1 ;  /* 0x000000040000795c */ /* 0x000fe20000300000 */
.L_x_30:
[----:B------:R-:W-:Y:S01]  /*28d0*/  IMAD.SHL.U32 R102, R102, 0x40, RZ ;  /* 0x0000004066667824 */ /* 0x000fe200078e00ff */
[----:B------:R-:W-:Y:S01]  /*28e0*/  ULDC UR6, c[0x0][0x288] ;  /* 0x0000a20000067ab9 */ /* 0x000fe20000000800 */
[----:B------:R-:W-:Y:S01]  /*28f0*/  SHF.R.S32.HI R11, RZ, 0x1f, R23 ;  /* 0x0000001fff0b7819 */ /* 0x000fe20000011417 */
[C---:B------:R-:W-:Y:S01]  /*2900*/  IMAD.SHL.U32 R6, R109.reuse, 0x100, RZ ;  /* 0x000001006d067824 */ /* 0x040fe200078e00ff */
[----:B------:R-:W-:Y:S01]  /*2910*/  ULDC.64 UR4, c[0x0][0x5d0] ;  /* 0x0001740000047ab9 */ /* 0x000fe20000000a00 */
[C---:B------:R-:W-:Y:S01]  /*2920*/  LOP3.LUT R12, R102.reuse, 0x6, R97, 0xf8, !PT ;  /* 0x00000006660c7812 */ /* 0x040fe200078ef861 */
[----:B------:R-:W-:Y:S01]  /*2930*/  IMAD.WIDE R108, R109, 0x100, R88 ;  /* 0x000001006d6c7825 */ /* 0x000fe200078e0258 */
[----:B------:R-:W-:Y:S01]  /*2940*/  ISETP.GE.AND P0, PT, R102, UR6, PT ;  /* 0x0000000666007c0c */ /* 0x000fe2000bf06270 */
[----:B------:R-:W-:Y:S01]  /*2950*/  ULDC UR6, c[0x0][0x284] ;  /* 0x0000a10000067ab9 */ /* 0x000fe20000000800 */
[----:B------:R-:W-:Y:S01]  /*2960*/  SHF.R.S32.HI R13, RZ, 0x1f, R12 ;  /* 0x0000001fff0d7819 */ /* 0x000fe2000001140c */
[----:B------:R-:W-:Y:S01]  /*2970*/  IMAD R0, R11, UR4, RZ ;  /* 0x000000040b007c24 */ /* 0x000fe2000f8e02ff */
[----:B------:R-:W-:-:S03]  /*2980*/  ISETP.GE.OR P0, PT, R6, UR6, P0 ;  /* 0x0000000606007c0c */ /* 0x000fc60008706670 */
[C---:B------:R-:W-:Y:S02]  /*2990*/  IMAD R3, R23.reuse, UR5, R0 ;  /* 0x0000000517037c24 */ /* 0x040fe4000f8e0200 */
[----:B------:R-:W-:Y:S01]  /*29a0*/  IMAD.WIDE.U32 R4, R23, UR4, R12 ;  /* 0x0000000417047c25 */ /* 0x000fe2000f8e000c */
[----:B------:R-:W-:-:S03]  /*29b0*/  ULDC.64 UR4, c[0x0][0x5c8] ;  /* 0x0001720000047ab9 */ /* 0x000fc60000000a00 */
[----:B------:R-:W-:Y:S02]  /*29c0*/  IMAD R7, R109, UR4, RZ ;  /* 0x000000046d077c24 */ /* 0x000fe4000f8e02ff */
[----:B------:R-:W-:Y:S02]  /*29d0*/  IMAD.IADD R5, R5, 0x1, R3 ;  /* 0x0000000105057824 */ /* 0x000fe400078e0203 */
[C---:B------:R-:W-:Y:S02]  /*29e0*/  IMAD R7, R108.reuse, UR5, R7 ;  /* 0x000000056c077c24 */ /* 0x040fe4000f8e0207 */
[----:B------:R-:W-:-:S04]  /*29f0*/  IMAD.WIDE.U32 R110, R108, UR4, R4 ;  /* 0x000000046c6e7c25 */ /* 0x000fc8000f8e0004 */
[----:B------:R-:W-:Y:S01]  /*2a00*/  IMAD.MOV.U32 R0, RZ, RZ, -0x1 ;  /* 0xffffffffff007424 */ /* 0x000fe200078e00ff */
[----:B------:R-:W-:Y:S06]  /*2a10*/  @P0 BRA `(.L_x_32) ;  /* 0x00000048007c0947 */ /* 0x000fec0003800000 */
[----:B-----5:R-:W-:Y:S01]  /*2a20*/  FSETP.NEU.AND P1, PT, R90, RZ, PT ;  /* 0x000000ff5a00720b */ /* 0x020fe20003f2d000 */
[----:B------:R-:W-:Y:S01]  /*2a30*/  IMAD.IADD R4, R91, 0x1, -R102 ;  /* 0x000000015b047824 */ /* 0x000fe200078e0a66 */
[----:B------:R-:W-:Y:S01]  /*2a40*/  BSSY B0, `(.L_x_32) ;  /* 0x000049c000007945 */ /* 0x000fe20003800000 */
[----:B------:R-:W-:Y:S02]  /*2a50*/  IMAD.IADD R3, R101, 0x1, -R6 ;  /* 0x0000000165037824 */ /* 0x000fe400078e0a06 */
[----:B------:R-:W-:Y:S01]  /*2a60*/  IMAD.IADD R113, R111, 0x1, R7 ;  /* 0x000000016f717824 */ /* 0x000fe200078e0207 */
[----:B------:R-:W-:-:S04]  /*2a70*/  ISETP.GT.AND P5, PT, R4, RZ, PT ;  /* 0x000000ff0400720c */ /* 0x000fc80003fa4270 */
[----:B------:R-:W-:-:S03]  /*2a80*/  ISETP.GT.AND P0, PT, R3, RZ, P5 ;  /* 0x000000ff0300720c */ /* 0x000fc60002f04270 */
[----:B------:R-:W-:Y:S10]  /*2a90*/  @!P1 BRA `(.L_x_33) ;  /* 0x0000003400089947 */ /* 0x000ff40003800000 */
[----:B------:R-:W0:Y:S01]  /*2aa0*/  LDC.64 R102, c[0x0][0x5b8] ;  /* 0x00016e00ff667b82 */ /* 0x000e220000000a00 */
[----:B------:R-:W-:-:S07]  /*2ab0*/  ULDC.64 UR4, c[0x0][0x5c0] ;  /* 0x0001700000047ab9 */ /* 0x000fce0000000a00 */
[----:B------:R-:W1:Y:S08]  /*2ac0*/  LDC.64 R8, c[0x0][0x5b0] ;  /* 0x00016c00ff087b82 */ /* 0x000e700000000a00 */
[----:B------:R-:W2:Y:S01]  /*2ad0*/  LDC.64 R14, c[0x0][0x5a8] ;  /* 0x00016a00ff0e7b82 */ /* 0x000ea20000000a00 */
[-C--:B0-----:R-:W-:Y:S02]  /*2ae0*/  IMAD R6, R11, R102.reuse, RZ ;  /* 0x000000660b067224 */ /* 0x081fe400078e02ff */
[----:B------:R-:W-:-:S04]  /*2af0*/  IMAD.WIDE.U32 R104, R23, R102, R12 ;  /* 0x0000006617687225 */ /* 0x000fc800078e000c */
[----:B------:R-:W-:Y:S02]  /*2b00*/  IMAD R115, R23, R103, R6 ;  /* 0x0000006717737224 */ /* 0x000fe400078e0206 */
[-C--:B-1----:R-:W-:Y:S02]  /*2b10*/  IMAD R5, R109, R8.reuse, RZ ;  /* 0x000000086d057224 */ /* 0x082fe400078e02ff */
[----:B------:R-:W-:Y:S02]  /*2b20*/  IMAD.IADD R107, R105, 0x1, R115 ;  /* 0x00000001696b7824 */ /* 0x000fe400078e0273 */
[----:B------:R-:W-:Y:S02]  /*2b30*/  IMAD.MOV.U32 R106, RZ, RZ, R104 ;  /* 0x000000ffff6a7224 */ /* 0x000fe400078e0068 */
[C---:B------:R-:W-:Y:S02]  /*2b40*/  IMAD R103, R108.reuse, R9, R5 ;  /* 0x000000096c677224 */ /* 0x040fe400078e0205 */
[----:B------:R-:W-:-:S04]  /*2b50*/  IMAD.WIDE.U32 R6, R108, R8, R106 ;  /* 0x000000086c067225 */ /* 0x000fc800078e006a */
[----:B------:R-:W-:Y:S01]  /*2b60*/  IMAD.IADD R5, R7, 0x1, R103 ;  /* 0x0000000107057824 */ /* 0x000fe200078e0267 */
[----:B--2---:R-:W-:-:S04]  /*2b70*/  LEA R10, P1, R6, R14, 0x1 ;  /* 0x0000000e060a7211 */ /* 0x004fc800078208ff */
[----:B------:R-:W-:-:S05]  /*2b80*/  LEA.HI.X R11, R6, R15, R5, 0x1, P1 ;  /* 0x0000000f060b7211 */ /* 0x000fca00008f0c05 */
[----:B------:R0:W2:Y:S01]  /*2b90*/  @P0 LDG.E.LTC128B.U16 R5, desc[UR36][R10.64] ;  /* 0x000000240a050981 */ /* 0x0000a2000c1e1520 */
[----:B------:R-:W-:Y:S01]  /*2ba0*/  LEA R20, P1, R110, UR4, 0x1 ;  /* 0x000000046e147c11 */ /* 0x000fe2000f8208ff */
[----:B------:R-:W-:Y:S01]  /*2bb0*/  IMAD.WIDE.U32 R6, R108, R8, R12 ;  /* 0x000000086c067225 */ /* 0x000fe200078e000c */
[----:B------:R-:W-:Y:S01]  /*2bc0*/  ISETP.GT.AND P3, PT, R4, 0x1, PT ;  /* 0x000000010400780c */ /* 0x000fe20003f64270 */
[----:B------:R-:W-:Y:S02]  /*2bd0*/  BSSY B1, `(.L_x_34) ;  /* 0x0000012000017945 */ /* 0x000fe40003800000 */
[----:B------:R-:W-:Y:S01]  /*2be0*/  IMAD.IADD R7, R103, 0x1, R7 ;  /* 0x0000000167077824 */ /* 0x000fe200078e0207 */
[----:B------:R-:W-:Y:S01]  /*2bf0*/  P2R R120, PR, RZ, 0x8 ;  /* 0x00000008ff787803 */ /* 0x000fe20000000000 */
[----:B------:R-:W-:Y:S02]  /*2c00*/  IMAD.SHL.U32 R112, R8, 0x8, RZ ;  /* 0x0000000808707824 */ /* 0x000fe400078e00ff */
[----:B------:R-:W-:-:S04]  /*2c10*/  IMAD.WIDE.U32 R6, R23, R102, R6 ;  /* 0x0000006617067225 */ /* 0x000fc800078e0006 */
[----:B------:R-:W-:Y:S01]  /*2c20*/  IMAD.IADD R7, R115, 0x1, R7 ;  /* 0x0000000173077824 */ /* 0x000fe200078e0207 */
[----:B0-----:R-:W-:-:S04]  /*2c30*/  LEA R10, P2, R6, R14, 0x1 ;  /* 0x0000000e060a7211 */ /* 0x001fc800078408ff */
[----:B------:R-:W-:Y:S01]  /*2c40*/  LEA.HI.X R11, R6, R15, R7, 0x1, P2 ;  /* 0x0000000f060b7211 */ /* 0x000fe200010f0c07 */
[----:B--2---:R-:W-:-:S04]  /*2c50*/  IMAD.U32 R21, R5, 0x10000, RZ ;  /* 0x0001000005157824 */ /* 0x004fc800078e00ff */
[----:B------:R-:W-:-:S04]  /*2c60*/  FMUL R21, R21, R90 ;  /* 0x0000005a15157220 */ /* 0x000fc80000400000 */
[----:B------:R-:W-:Y:S01]  /*2c70*/  FFMA R56, R56, R22, R21 ;  /* 0x0000001638387223 */ /* 0x000fe20000000015 */
[----:B------:R-:W-:Y:S02]  /*2c80*/  LEA.HI.X R21, R110, UR5, R113, 0x1, P1 ;  /* 0x000000056e157c11 */ /* 0x000fe400088f0c71 */
[----:B------:R-:W-:Y:S02]  /*2c90*/  ISETP.GT.AND P1, PT, R3, RZ, P3 ;  /* 0x000000ff0300720c */ /* 0x000fe40001f24270 */
[----:B------:R-:W-:Y:S02]  /*2ca0*/  F2FP.BF16.F32.PACK_AB R56, RZ, R56 ;  /* 0x00000038ff38723e */ /* 0x000fe400000010ff */
[----:B------:R-:W-:-:S03]  /*2cb0*/  SHF.L.U64.HI R113, R8, 0x3, R9 ;  /* 0x0000000308717819 */ /* 0x000fc60000010209 */
[----:B------:R0:W-:Y:S06]  /*2cc0*/  @P0 STG.E.U16 desc[UR36][R20.64], R56 ;  /* 0x0000003814000986 */ /* 0x0001ec000c101524 */
[----:B------:R-:W-:Y:S05]  /*2cd0*/  @!P1 BRA `(.L_x_35) ;  /* 0x0000000000049947 */ /* 0x000fea0003800000 */
[----:B------:R1:W5:Y:S02]  /*2ce0*/  LDG.E.LTC128B.U16 R5, desc[UR36][R10.64+0x2] ;  /* 0x000002240a057981 */ /* 0x000364000c1e1520 */
.L_x_35:
[----:B------:R-:W-:Y:S05]  /*2cf0*/  BSYNC B1 ;  /* 0x0000000000017941 */ /* 0x000fea0003800000 */
.L_x_34:
[----:B-----5:R-:W-:Y:S01]  /*2d00*/  IMAD.U32 R7, R5, 0x10000, RZ ;  /* 0x0001000005077824 */ /* 0x020fe200078e00ff */
[----:B------:R-:W-:Y:S01]  /*2d10*/  ISETP.GT.AND P0, PT, R3, 0x8, P5 ;  /* 0x000000080300780c */ /* 0x000fe20002f04270 */
[----:B------:R-:W-:Y:S01]  /*2d20*/  IMAD.WIDE.U32 R116, R108, R8, R112 ;  /* 0x000000086c747225 */ /* 0x000fe200078e0070 */
[----:B------:R-:W-:-:S03]  /*2d30*/  PRMT R119, R5, 0x7610, R119 ;  /* 0x0000761005777816 */ /* 0x000fc60000000077 */
[----:B------:R-:W-:Y:S01]  /*2d40*/  FMUL R6, R7, R90 ;  /* 0x0000005a07067220 */ /* 0x000fe20000400000 */
[----:B------:R-:W-:Y:S01]  /*2d50*/  IMAD.IADD R103, R103, 0x1, R117 ;  /* 0x0000000167677824 */ /* 0x000fe200078e0275 */
[----:B------:R-:W-:Y:S02]  /*2d60*/  IADD3 R7, P2, R104, R116, RZ ;  /* 0x0000007468077210 */ /* 0x000fe40007f5e0ff */
[----:B------:R-:W-:-:S03]  /*2d70*/  FFMA R57, R57, R22, R6 ;  /* 0x0000001639397223 */ /* 0x000fc60000000006 */
[----:B0-----:R-:W-:Y:S02]  /*2d80*/  IMAD.X R56, R103, 0x1, R107, P2 ;  /* 0x0000000167387824 */ /* 0x001fe400010e066b */
[----:B------:R-:W-:Y:S02]  /*2d90*/  F2FP.BF16.F32.PACK_AB R57, RZ, R57 ;  /* 0x00000039ff39723e */ /* 0x000fe400000010ff */
[----:B------:R-:W-:Y:S02]  /*2da0*/  LEA R6, P2, R7, R14, 0x1 ;  /* 0x0000000e07067211 */ /* 0x000fe400078408ff */
[----:B------:R-:W-:Y:S02]  /*2db0*/  PRMT R110, R57, 0x7610, R110 ;  /* 0x00007610396e7816 */ /* 0x000fe4000000006e */
[----:B------:R-:W-:-:S03]  /*2dc0*/  LEA.HI.X R7, R7, R15, R56, 0x1, P2 ;  /* 0x0000000f07077211 */ /* 0x000fc600010f0c38 */
[----:B------:R0:W-:Y:S04]  /*2dd0*/  @P1 STG.E.U16 desc[UR36][R20.64+0x2], R110 ;  /* 0x0000026e14001986 */ /* 0x0001e8000c101524 */
[----:B------:R-:W2:Y:S01]  /*2de0*/  @P0 LDG.E.LTC128B.U16 R119, desc[UR36][R6.64] ;  /* 0x0000002406770981 */ /* 0x000ea2000c1e1520 */
[----:B------:R-:W-:Y:S01]  /*2df0*/  IADD3 R116, P1, R12, R116, RZ ;  /* 0x000000740c747210 */ /* 0x000fe20007f3e0ff */
[----:B------:R-:W-:Y:S01]  /*2e00*/  IMAD.SHL.U32 R121, R95, 0x2, RZ ;  /* 0x000000025f797824 */ /* 0x000fe200078e00ff */
[----:B------:R-:W-:Y:S03]  /*2e10*/  BSSY B1, `(.L_x_36) ;  /* 0x0000011000017945 */ /* 0x000fe60003800000 */
[----:B------:R-:W-:Y:S01]  /*2e20*/  IMAD.X R117, R13, 0x1, R103, P1 ;  /* 0x000000010d757824 */ /* 0x000fe200008e0667 */
[----:B0-----:R-:W-:Y:S01]  /*2e30*/  IADD3 R110, P2, R121, R20, RZ ;  /* 0x00000014796e7210 */ /* 0x001fe20007f5e0ff */
[----:B------:R-:W-:-:S04]  /*2e40*/  IMAD.WIDE.U32 R116, R23, R102, R116 ;  /* 0x0000006617747225 */ /* 0x000fc800078e0074 */
[----:B------:R-:W-:Y:S01]  /*2e50*/  IMAD.IADD R57, R115, 0x1, R117 ;  /* 0x0000000173397824 */ /* 0x000fe200078e0275 */
[----:B------:R-:W-:Y:S02]  /*2e60*/  SHF.L.U64.HI R117, R95, 0x1, R94 ;  /* 0x000000015f757819 */ /* 0x000fe4000001025e */
[----:B------:R-:W-:-:S03]  /*2e70*/  LEA R56, P1, R116, R14, 0x1 ;  /* 0x0000000e74387211 */ /* 0x000fc600078208ff */
[----:B------:R-:W-:Y:S01]  /*2e80*/  IMAD.X R111, R117, 0x1, R21, P2 ;  /* 0x00000001756f7824 */ /* 0x000fe200010e0615 */
[----:B------:R-:W-:Y:S02]  /*2e90*/  LEA.HI.X R57, R116, R15, R57, 0x1, P1 ;  /* 0x0000000f74397211 */ /* 0x000fe400008f0c39 */
[----:B------:R-:W-:Y:S01]  /*2ea0*/  ISETP.GT.AND P1, PT, R3, 0x8, P3 ;  /* 0x000000080300780c */ /* 0x000fe20001f24270 */
[----:B--2---:R-:W-:-:S04]  /*2eb0*/  IMAD.U32 R5, R119, 0x10000, RZ ;  /* 0x0001000077057824 */ /* 0x004fc800078e00ff */
[----:B------:R-:W-:-:S04]  /*2ec0*/  FMUL R5, R5, R90 ;  /* 0x0000005a05057220 */ /* 0x000fc80000400000 */
[----:B------:R-:W-:-:S05]  /*2ed0*/  FFMA R5, R58, R22, R5 ;  /* 0x000000163a057223 */ /* 0x000fca0000000005 */
[----:B------:R-:W-:-:S05]  /*2ee0*/  F2FP.BF16.F32.PACK_AB R5, RZ, R5 ;  /* 0x00000005ff05723e */ /* 0x000fca00000010ff */
[----:B------:R0:W-:Y:S01]  /*2ef0*/  @P0 STG.E.U16 desc[UR36][R110.64], R5 ;  /* 0x000000056e000986 */ /* 0x0001e2000c101524 */
[----:B------:R-:W-:Y:S05]  /*2f00*/  @!P1 BRA `(.L_x_37) ;  /* 0x0000000000049947 */ /* 0x000fea0003800000 */
[----:B------:R2:W5:Y:S02]  /*2f10*/  LDG.E.LTC128B.U16 R119, desc[UR36][R56.64+0x2] ;  /* 0x0000022438777981 */ /* 0x000564000c1e1520 */
.L_x_37:
[----:B------:R-:W-:Y:S05]  /*2f20*/  BSYNC B1 ;  /* 0x0000000000017941 */ /* 0x000fea0003800000 */
.L_x_36:
[----:B0----5:R-:W-:Y:S01]  /*2f30*/  IMAD.U32 R5, R119, 0x10000, RZ ;  /* 0x0001000077057824 */ /* 0x021fe200078e00ff */
[----:B------:R-:W-:Y:S01]  /*2f40*/  ISETP.GT.AND P3, PT, R4, 0x8, PT ;  /* 0x000000080400780c */ /* 0x000fe20003f64270 */
[C---:B------:R-:W-:Y:S01]  /*2f50*/  IMAD.SHL.U32 R103, R96.reuse, 0x2, RZ ;  /* 0x0000000260677824 */ /* 0x040fe200078e00ff */
[----:B------:R-:W-:Y:S01]  /*2f60*/  BSSY B1, `(.L_x_38) ;  /* 0x000000f000017945 */ /* 0x000fe20003800000 */
[----:B------:R-:W-:Y:S01]  /*2f70*/  FMUL R58, R5, R90 ;  /* 0x0000005a053a7220 */ /* 0x000fe20000400000 */
[----:B------:R-:W-:Y:S02]  /*2f80*/  SHF.L.U64.HI R5, R96, 0x1, R93 ;  /* 0x0000000160057819 */ /* 0x000fe4000001025d */
[----:B------:R-:W-:Y:S01]  /*2f90*/  IADD3 R6, P0, P2, R103, R20, R121 ;  /* 0x0000001467067210 */ /* 0x000fe20007a1e079 */
[----:B------:R-:W-:Y:S01]  /*2fa0*/  FFMA R58, R59, R22, R58 ;  /* 0x000000163b3a7223 */ /* 0x000fe2000000003a */
[----:B------:R-:W-:Y:S01]  /*2fb0*/  IMAD.MOV.U32 R59, RZ, RZ, R111 ;  /* 0x000000ffff3b7224 */ /* 0x000fe200078e006f */
[----:B------:R-:W-:-:S02]  /*2fc0*/  P2R R116, PR, RZ, 0x8 ;  /* 0x00000008ff747803 */ /* 0x000fc40000000000 */
[--C-:B------:R-:W-:Y:S02]  /*2fd0*/  IADD3.X R7, R5, R21, R117.reuse, P0, P2 ;  /* 0x0000001505077210 */ /* 0x100fe400007e4475 */
[----:B------:R-:W-:Y:S02]  /*2fe0*/  F2FP.BF16.F32.PACK_AB R58, RZ, R58 ;  /* 0x0000003aff3a723e */ /* 0x000fe400000010ff */
[----:B------:R-:W-:Y:S02]  /*2ff0*/  ISETP.GT.AND P0, PT, R3, RZ, P3 ;  /* 0x000000ff0300720c */ /* 0x000fe40001f04270 */
[----:B------:R-:W-:Y:S01]  /*3000*/  PRMT R117, R58, 0x7610, R117 ;  /* 0x000076103a757816 */ /* 0x000fe20000000075 */
[----:B------:R-:W-:-:S05]  /*3010*/  IMAD.MOV.U32 R58, RZ, RZ, R110 ;  /* 0x000000ffff3a7224 */ /* 0x000fca00078e006e */
[----:B------:R0:W-:Y:S05]  /*3020*/  @P1 STG.E.U16 desc[UR36][R58.64+0x2], R117 ;  /* 0x000002753a001986 */ /* 0x0001ea000c101524 */
[----:B------:R-:W-:Y:S05]  /*3030*/  @!P0 BRA `(.L_x_39) ;  /* 0x0000000000048947 */ /* 0x000fea0003800000 */
[----:B------:R3:W5:Y:S02]  /*3040*/  LDG.E.LTC128B.U16 R119, desc[UR36][R10.64+0x10] ;  /* 0x000010240a777981 */ /* 0x000764000c1e1520 */
.L_x_39:
[----:B------:R-:W-:Y:S05]  /*3050*/  BSYNC B1 ;  /* 0x0000000000017941 */ /* 0x000fea0003800000 */
.L_x_38:
[----:B0----5:R-:W-:Y:S01]  /*3060*/  IMAD.U32 R117, R119, 0x10000, RZ ;  /* 0x0001000077757824 */ /* 0x021fe200078e00ff */
[----:B------:R-:W-:Y:S01]  /*3070*/  ISETP.GT.AND P1, PT, R4, 0x9, PT ;  /* 0x000000090400780c */ /* 0x000fe20003f24270 */
[----:B------:R-:W-:Y:S02]  /*3080*/  BSSY B1, `(.L_x_40) ;  /* 0x0000009000017945 */ /* 0x000fe40003800000 */
[----:B------:R-:W-:Y:S01]  /*3090*/  FMUL R117, R117, R90 ;  /* 0x0000005a75757220 */ /* 0x000fe20000400000 */
[----:B------:R-:W-:-:S03]  /*30a0*/  P2R R121, PR, RZ, 0x2 ;  /* 0x00000002ff797803 */ /* 0x000fc60000000000 */
[----:B------:R-:W-:-:S05]  /*30b0*/  FFMA R117, R60, R22, R117 ;  /* 0x000000163c757223 */ /* 0x000fca0000000075 */
[----:B------:R-:W-:-:S05]  /*30c0*/  F2FP.BF16.F32.PACK_AB R117, RZ, R117 ;  /* 0x00000075ff75723e */ /* 0x000fca00000010ff */
[----:B------:R0:W-:Y:S01]  /*30d0*/  @P0 STG.E.U16 desc[UR36][R20.64+0x10], R117 ;  /* 0x0000107514000986 */ /* 0x0001e2000c101524 */
[----:B------:R-:W-:-:S13]  /*30e0*/  ISETP.GT.AND P0, PT, R3, RZ, P1 ;  /* 0x000000ff0300720c */ /* 0x000fda0000f04270 */
[----:B0-----:R-:W-:Y:S05]  /*30f0*/  @!P0 BRA `(.L_x_41) ;  /* 0x0000000000048947 */ /* 0x001fea0003800000 */
[----:B------:R0:W5:Y:S02]  /*3100*/  LDG.E.LTC128B.U16 R119, desc[UR36][R10.64+0x12] ;  /* 0x000012240a777981 */ /* 0x000164000c1e1520 */
.L_x_41:
[----:B------:R-:W-:Y:S05]  /*3110*/  BSYNC B1 ;  /* 0x0000000000017941 */ /* 0x000fea0003800000 */
.L_x_40:
[----:B-----5:R-:W-:Y:S01]  /*3120*/  IMAD.U32 R117, R119, 0x10000, RZ ;  /* 0x0001000077757824 */ /* 0x020fe200078e00ff */
[----:B------:R-:W-:Y:S03]  /*3130*/  BSSY B1, `(.L_x_42) ;  /* 0x0000008000017945 */ /* 0x000fe60003800000 */
[----:B------:R-:W-:-:S04]  /*3140*/  FMUL R60, R117, R90 ;  /* 0x0000005a753c7220 */ /* 0x000fc80000400000 */
[----:B------:R-:W-:-:S05]  /*3150*/  FFMA R60, R61, R22, R60 ;  /* 0x000000163d3c7223 */ /* 0x000fca000000003c */
[----:B------:R-:W-:-:S05]  /*3160*/  F2FP.BF16.F32.PACK_AB R60, RZ, R60 ;  /* 0x0000003cff3c723e */ /* 0x000fca00000010ff */
[----:B------:R4:W-:Y:S01]  /*3170*/  @P0 STG.E.U16 desc[UR36][R20.64+0x12], R60 ;  /* 0x0000123c14000986 */ /* 0x0009e2000c101524 */
[----:B------:R-:W-:-:S13]  /*3180*/  ISETP.GT.AND P0, PT, R3, 0x8, P3 ;  /* 0x000000080300780c */ /* 0x000fda0001f04270 */
[----:B----4-:R-:W-:Y:S05]  /*3190*/  @!P0 BRA `(.L_x_43) ;  /* 0x0000000000048947 */ /* 0x010fea0003800000 */
[----:B------:R4:W5:Y:S02]  /*31a0*/  LDG.E.LTC128B.U16 R119, desc[UR36][R56.64+0x10] ;  /* 0x0000102438777981 */ /* 0x000964000c1e1520 */
.L_x_43:
[----:B------:R-:W-:Y:S05]  /*31b0*/  BSYNC B1 ;  /* 0x0000000000017941 */ /* 0x000fea0003800000 */
.L_x_42:
[----:B-----5:R-:W-:Y:S01]  /*31c0*/  IMAD.U32 R61, R119, 0x10000, RZ ;  /* 0x00010000773d7824 */ /* 0x020fe200078e00ff */
[----:B------:R-:W-:Y:S03]  /*31d0*/  BSSY B1, `(.L_x_44) ;  /* 0x000000a000017945 */ /* 0x000fe60003800000 */
[----:B------:R-:W-:-:S04]  /*31e0*/  FMUL R61, R61, R90 ;  /* 0x0000005a3d3d7220 */ /* 0x000fc80000400000 */
[----:B------:R-:W-:-:S05]  /*31f0*/  FFMA R61, R62, R22, R61 ;  /* 0x000000163e3d7223 */ /* 0x000fca000000003d */
[----:B------:R-:W-:-:S05]  /*3200*/  F2FP.BF16.F32.PACK_AB R61, RZ, R61 ;  /* 0x0000003dff3d723e */ /* 0x000fca00000010ff */
[----:B------:R0:W-:Y:S01]  /*3210*/  @P0 STG.E.U16 desc[UR36][R58.64+0x10], R61 ;  /* 0x0000103d3a000986 */ /* 0x0001e2000c101524 */
[----:B------:R-:W-:-:S05]  /*3220*/  IADD3 R117, P0, R108, 0x80, RZ ;  /* 0x000000806c757810 */ /* 0x000fca0007f1e0ff */
[----:B------:R-:W-:Y:S01]  /*3230*/  IMAD.X R109, RZ, RZ, R109, P0 ;  /* 0x000000ffff6d7224 */ /* 0x000fe200000e066d */
[----:B------:R-:W-:-:S13]  /*3240*/  ISETP.GT.AND P0, PT, R3, 0x8, P1 ;  /* 0x000000080300780c */ /* 0x000fda0000f04270 */
[----:B0-----:R-:W-:Y:S05]  /*3250*/  @!P0 BRA `(.L_x_45) ;  /* 0x0000000000048947 */ /* 0x001fea0003800000 */
[----:B------:R0:W5:Y:S02]  /*3260*/  LDG.E.LTC128B.U16 R119, desc[UR36][R56.64+0x12] ;  /* 0x0000122438777981 */ /* 0x000164000c1e1520 */
.L_x_45:
[----:B------:R-:W-:Y:S05]  /*3270*/  BSYNC B1 ;  /* 0x0000000000017941 */ /* 0x000fea0003800000 */
.L_x_44:
[----:B-----5:R-:W-:Y:S01]  /*3280*/  IMAD.U32 R61, R119, 0x10000, RZ ;  /* 0x00010000773d7824 */ /* 0x020fe200078e00ff */
[----:B------:R-:W-:Y:S01]  /*3290*/  ISETP.GT.AND P2, PT, R4, 0x10, PT ;  /* 0x000000100400780c */ /* 0x000fe20003f44270 */
[----:B------:R-:W-:Y:S01]  /*32a0*/  IMAD R62, R109, R8, RZ ;  /* 0x000000086d3e7224 */ /* 0x000fe200078e02ff */
[----:B------:R-:W-:Y:S01]  /*32b0*/  BSSY B1, `(.L_x_46) ;  /* 0x0000021000017945 */ /* 0x000fe20003800000 */
[----:B------:R-:W-:Y:S01]  /*32c0*/  FMUL R60, R61, R90 ;  /* 0x0000005a3d3c7220 */ /* 0x000fe20000400000 */
[----:B------:R-:W-:-:S04]  /*32d0*/  IMAD.WIDE.U32 R112, R117, R8, R112 ;  /* 0x0000000875707225 */ /* 0x000fc800078e0070 */
[----:B------:R-:W-:Y:S01]  /*32e0*/  FFMA R63, R63, R22, R60 ;  /* 0x000000163f3f7223 */ /* 0x000fe2000000003c */
[C---:B------:R-:W-:Y:S02]  /*32f0*/  IMAD R105, R117.reuse, R9, R62 ;  /* 0x0000000975697224 */ /* 0x040fe400078e023e */
[-C--:B------:R-:W-:Y:S02]  /*3300*/  IMAD.WIDE.U32 R60, R117, R8.reuse, R12 ;  /* 0x00000008753c7225 */ /* 0x080fe400078e000c */
[----:B------:R-:W-:Y:S02]  /*3310*/  F2FP.BF16.F32.PACK_AB R63, RZ, R63 ;  /* 0x0000003fff3f723e */ /* 0x000fe400000010ff */
[----:B------:R-:W-:Y:S02]  /*3320*/  IMAD.IADD R61, R105, 0x1, R61 ;  /* 0x00000001693d7824 */ /* 0x000fe400078e023d */
[----:B------:R-:W-:Y:S01]  /*3330*/  PRMT R109, R63, 0x7610, R109 ;  /* 0x000076103f6d7816 */ /* 0x000fe2000000006d */
[----:B------:R-:W-:-:S04]  /*3340*/  IMAD.WIDE.U32 R62, R117, R8, R106 ;  /* 0x00000008753e7225 */ /* 0x000fc800078e006a */
[----:B------:R1:W-:Y:S01]  /*3350*/  @P0 STG.E.U16 desc[UR36][R58.64+0x12], R109 ;  /* 0x0000126d3a000986 */ /* 0x0003e2000c101524 */
[----:B------:R-:W-:Y:S02]  /*3360*/  IMAD.IADD R9, R63, 0x1, R105 ;  /* 0x000000013f097824 */ /* 0x000fe400078e0269 */
[----:B------:R-:W-:Y:S02]  /*3370*/  IMAD.IADD R105, R105, 0x1, R113 ;  /* 0x0000000169697824 */ /* 0x000fe400078e0271 */
[----:B-1----:R-:W-:Y:S01]  /*3380*/  IMAD.WIDE.U32 R108, R23, R102, R60 ;  /* 0x00000066176c7225 */ /* 0x002fe200078e003c */
[----:B------:R-:W-:-:S04]  /*3390*/  LEA R60, P0, R62, R14, 0x1 ;  /* 0x0000000e3e3c7211 */ /* 0x000fc800078008ff */
[----:B------:R-:W-:Y:S01]  /*33a0*/  LEA.HI.X R61, R62, R15, R9, 0x1, P0 ;  /* 0x0000000f3e3d7211 */ /* 0x000fe200000f0c09 */
[----:B------:R-:W-:Y:S01]  /*33b0*/  IMAD.IADD R9, R115, 0x1, R109 ;  /* 0x0000000173097824 */ /* 0x000fe200078e026d */
[----:B------:R-:W-:-:S04]  /*33c0*/  LEA R8, P0, R108, R14, 0x1 ;  /* 0x0000000e6c087211 */ /* 0x000fc800078008ff */
[----:B------:R-:W-:Y:S02]  /*33d0*/  LEA.HI.X R9, R108, R15, R9, 0x1, P0 ;  /* 0x0000000f6c097211 */ /* 0x000fe400000f0c09 */
[----:B------:R-:W-:-:S05]  /*33e0*/  IADD3 R104, P0, R104, R112, RZ ;  /* 0x0000007068687210 */ /* 0x000fca0007f1e0ff */
[----:B------:R-:W-:Y:S01]  /*33f0*/  IMAD.X R106, R105, 0x1, R107, P0 ;  /* 0x00000001696a7824 */ /* 0x000fe200000e066b */
[----:B------:R-:W-:-:S05]  /*3400*/  IADD3 R62, P0, R12, R112, RZ ;  /* 0x000000700c3e7210 */ /* 0x000fca0007f1e0ff */
[----:B------:R-:W-:Y:S01]  /*3410*/  IMAD.X R63, R13, 0x1, R105, P0 ;  /* 0x000000010d3f7824 */ /* 0x000fe200000e0669 */
[----:B------:R-:W-:Y:S01]  /*3420*/  LEA R12, P0, R104, R14, 0x1 ;  /* 0x0000000e680c7211 */ /* 0x000fe200078008ff */
[----:B------:R-:W-:-:S03]  /*3430*/  IMAD.WIDE.U32 R62, R23, R102, R62 ;  /* 0x00000066173e7225 */ /* 0x000fc600078e003e */
[----:B------:R-:W-:Y:S02]  /*3440*/  LEA.HI.X R13, R104, R15, R106, 0x1, P0 ;  /* 0x0000000f680d7211 */ /* 0x000fe400000f0c6a */
[----:B------:R-:W-:Y:S01]  /*3450*/  P2R R102, PR, RZ, 0x4 ;  /* 0x00000004ff667803 */ /* 0x000fe20000000000 */
[----:B------:R-:W-:Y:S01]  /*3460*/  IMAD.IADD R115, R115, 0x1, R63 ;  /* 0x0000000173737824 */ /* 0x000fe200078e023f */
[----:B------:R-:W-:-:S04]  /*3470*/  LEA R14, P0, R62, R14, 0x1 ;  /* 0x0000000e3e0e7211 */ /* 0x000fc800078008ff */
[----:B------:R-:W-:Y:S02]  /*3480*/  LEA.HI.X R15, R62, R15, R115, 0x1, P0 ;  /* 0x0000000f3e0f7211 */ /* 0x000fe400000f0c73 */
[----:B------:R-:W-:-:S13]  /*3490*/  ISETP.GT.AND P0, PT, R3, RZ, P2 ;  /* 0x000000ff0300720c */ /* 0x000fda0001704270 */
[----:B------:R-:W-:Y:S05]  /*34a0*/  @!P0 BRA `(.L_x_47) ;  /* 0x0000000000048947 */ /* 0x000fea0003800000 */
[----:B------:R1:W5:Y:S02]  /*34b0*/  LDG.E.LTC128B.U16 R119, desc[UR36][R10.64+0x20] ;  /* 0x000020240a777981 */ /* 0x000364000c1e1520 */
.L_x_47:
[----:B------:R-:W-:Y:S05]  /*34c0*/  BSYNC B1 ;  /* 0x0000000000017941 */ /* 0x000fea0003800000 */
.L_x_46:
[----:B-----5:R-:W-:Y:S01]  /*34d0*/  IMAD.U32 R23, R119, 0x10000, RZ ;  /* 0x0001000077177824 */ /* 0x020fe200078e00ff */
        /* <DEDUP_REMOVED lines=10> */
.L_x_49:
[----:B------:R-:W-:Y:S05]  /*3580*/  BSYNC B1 ;  /* 0x0000000000017941 */ /* 0x000fea0003800000 */
.L_x_48:
[----:B-----5:R-:W-:Y:S01]  /*3590*/  IMAD.U32 R23, R119, 0x10000, RZ ;  /* 0x0001000077177824 */ /* 0x020fe200078e00ff */
[----:B------:R-:W-:Y:S03]  /*35a0*/  BSSY B1, `(.L_x_50) ;  /* 0x0000008000017945 */ /* 0x000fe60003800000 */
[----:B------:R-:W-:-:S04]  /*35b0*/  FMUL R62, R23, R90 ;  /* 0x0000005a173e7220 */ /* 0x000fc80000400000 */
[----:B------:R-:W-:-:S05]  /*35c0*/  FFMA R62, R65, R22, R62 ;  /* 0x00000016413e7223 */ /* 0x000fca000000003e */
[----:B------:R-:W-:-:S05]  /*35d0*/  F2FP.BF16.F32.PACK_AB R62, RZ, R62 ;  /* 0x0000003eff3e723e */ /* 0x000fca00000010ff */
[----:B------:R0:W-:Y:S01]  /*35e0*/  @P0 STG.E.U16 desc[UR36][R20.64+0x22], R62 ;  /* 0x0000223e14000986 */ /* 0x0001e2000c101524 */
[----:B------:R-:W-:-:S13]  /*35f0*/  ISETP.GT.AND P0, PT, R3, 0x8, P2 ;  /* 0x000000080300780c */ /* 0x000fda0001704270 */
[----:B0-----:R-:W-:Y:S05]  /*3600*/  @!P0 BRA `(.L_x_51) ;  /* 0x0000000000048947 */ /* 0x001fea0003800000 */
[----:B------:R0:W5:Y:S02]  /*3610*/  LDG.E.LTC128B.U16 R119, desc[UR36][R56.64+0x20] ;  /* 0x0000202438777981 */ /* 0x000164000c1e1520 */
.L_x_51:
[----:B------:R-:W-:Y:S05]  /*3620*/  BSYNC B1 ;  /* 0x0000000000017941 */ /* 0x000fea0003800000 */
.L_x_50:
        /* <DEDUP_REMOVED lines=9> */
.L_x_53:
[----:B------:R-:W-:Y:S05]  /*36c0*/  BSYNC B1 ;  /* 0x0000000000017941 */ /* 0x000fea0003800000 */
.L_x_52:
        /* <DEDUP_REMOVED lines=11> */
.L_x_55:
[----:B------:R-:W-:Y:S05]  /*3780*/  BSYNC B1 ;  /* 0x0000000000017941 */ /* 0x000fea0003800000 */
.L_x_54:
[----:B-----5:R-:W-:Y:S01]  /*3790*/  IMAD.U32 R23, R119, 0x10000, RZ ;  /* 0x0001000077177824 */ /* 0x020fe200078e00ff */
[----:B------:R-:W-:Y:S01]  /*37a0*/  ISETP.GT.AND P1, PT, R4, 0x19, PT ;  /* 0x000000190400780c */ /* 0x000fe20003f24270 */
[----:B------:R-:W-:Y:S02]  /*37b0*/  BSSY B1, `(.L_x_56) ;  /* 0x0000009000017945 */ /* 0x000fe40003800000 */
[----:B------:R-:W-:-:S04]  /*37c0*/  FMUL R23, R23, R90 ;  /* 0x0000005a17177220 */ /* 0x000fc80000400000 */
[----:B------:R-:W-:Y:S01]  /*37d0*/  FFMA R23, R68, R22, R23 ;  /* 0x0000001644177223 */ /* 0x000fe20000000017 */
[----:B------:R-:W-:-:S04]  /*37e0*/  P2R R68, PR, RZ, 0x2 ;  /* 0x00000002ff447803 */ /* 0x000fc80000000000 */
[----:B------:R-:W-:-:S05]  /*37f0*/  F2FP.BF16.F32.PACK_AB R23, RZ, R23 ;  /* 0x00000017ff17723e */ /* 0x000fca00000010ff */
[----:B------:R0:W-:Y:S01]  /*3800*/  @P0 STG.E.U16 desc[UR36][R20.64+0x30], R23 ;  /* 0x0000301714000986 */ /* 0x0001e2000c101524 */
[----:B------:R-:W-:-:S13]  /*3810*/  ISETP.GT.AND P0, PT, R3, RZ, P1 ;  /* 0x000000ff0300720c */ /* 0x000fda0000f04270 */
[----:B0-----:R-:W-:Y:S05]  /*3820*/  @!P0 BRA `(.L_x_57) ;  /* 0x0000000000048947 */ /* 0x001fea0003800000 */
[----:B------:R0:W5:Y:S02]  /*3830*/  LDG.E.LTC128B.U16 R119, desc[UR36][R10.64+0x32] ;  /* 0x000032240a777981 */ /* 0x000164000c1e1520 */
.L_x_57:
[----:B------:R-:W-:Y:S05]  /*3840*/  BSYNC B1 ;  /* 0x0000000000017941 */ /* 0x000fea0003800000 */
.L_x_56:
        /* <DEDUP_REMOVED lines=9> */
.L_x_59:
[----:B------:R-:W-:Y:S05]  /*38e0*/  BSYNC B1 ;  /* 0x0000000000017941 */ /* 0x000fea0003800000 */
.L_x_58:
        /* <DEDUP_REMOVED lines=9> */
.L_x_61:
[----:B------:R-:W-:Y:S05]  /*3980*/  BSYNC B1 ;  /* 0x0000000000017941 */ /* 0x000fea0003800000 */
.L_x_60:
        /* <DEDUP_REMOVED lines=11> */
.L_x_63:
[----:B------:R-:W-:Y:S05]  /*3a40*/  BSYNC B1 ;  /* 0x0000000000017941 */ /* 0x000fea0003800000 */
.L_x_62:
        /* <DEDUP_REMOVED lines=11> */
.L_x_65:
[----:B------:R-:W-:Y:S05]  /*3b00*/  BSYNC B1 ;  /* 0x0000000000017941 */ /* 0x000fea0003800000 */
.L_x_64:
        /* <DEDUP_REMOVED lines=9> */
.L_x_67:
[----:B------:R-:W-:Y:S05]  /*3ba0*/  BSYNC B1 ;  /* 0x0000000000017941 */ /* 0x000fea0003800000 */
.L_x_66:
        /* <DEDUP_REMOVED lines=9> */
.L_x_69:
[----:B------:R-:W-:Y:S05]  /*3c40*/  BSYNC B1 ;  /* 0x0000000000017941 */ /* 0x000fea0003800000 */
.L_x_68:
        /* <DEDUP_REMOVED lines=11> */
.L_x_71:
[----:B------:R-:W-:Y:S05]  /*3d00*/  BSYNC B1 ;  /* 0x0000000000017941 */ /* 0x000fea0003800000 */
.L_x_70:
[----:B-----5:R-:W-:Y:S01]  /*3d10*/  IMAD.U32 R23, R119, 0x10000, RZ ;  /* 0x0001000077177824 */ /* 0x020fe200078e00ff */
[----:B------:R-:W-:Y:S01]  /*3d20*/  ISETP.GT.AND P4, PT, R4, 0x29, PT ;  /* 0x000000290400780c */ /* 0x000fe20003f84270 */
[----:B------:R-:W-:Y:S02]  /*3d30*/  BSSY B1, `(.L_x_72) ;  /* 0x0000009000017945 */ /* 0x000fe40003800000 */
[----:B------:R-:W-:-:S04]  /*3d40*/  FMUL R23, R23, R90 ;  /* 0x0000005a17177220 */ /* 0x000fc80000400000 */
[----:B------:R-:W-:-:S05]  /*3d50*/  FFMA R23, R76, R22, R23 ;  /* 0x000000164c177223 */ /* 0x000fca0000000017 */
[----:B------:R-:W-:-:S05]  /*3d60*/  F2FP.BF16.F32.PACK_AB R23, RZ, R23 ;  /* 0x00000017ff17723e */ /* 0x000fca00000010ff */
[----:B------:R1:W-:Y:S01]  /*3d70*/  @P0 STG.E.U16 desc[UR36][R20.64+0x50], R23 ;  /* 0x0000501714000986 */ /* 0x0003e2000c101524 */
[----:B------:R-:W-:Y:S02]  /*3d80*/  ISETP.GT.AND P0, PT, R3, RZ, P4 ;  /* 0x000000ff0300720c */ /* 0x000fe40002704270 */
[----:B-1----:R-:W-:-:S11]  /*3d90*/  P2R R23, PR, RZ, 0x10 ;  /* 0x00000010ff177803 */ /* 0x002fd60000000000 */
[----:B------:R-:W-:Y:S05]  /*3da0*/  @!P0 BRA `(.L_x_73) ;  /* 0x0000000000048947 */ /* 0x000fea0003800000 */
[----:B------:R1:W5:Y:S02]  /*3db0*/  LDG.E.LTC128B.U16 R119, desc[UR36][R10.64+0x52] ;  /* 0x000052240a777981 */ /* 0x000364000c1e1520 */
.L_x_73:
[----:B------:R-:W-:Y:S05]  /*3dc0*/  BSYNC B1 ;  /* 0x0000000000017941 */ /* 0x000fea0003800000 */
.L_x_72:
        /* <DEDUP_REMOVED lines=9> */
.L_x_75:
[----:B------:R-:W-:Y:S05]  /*3e60*/  BSYNC B1 ;  /* 0x0000000000017941 */ /* 0x000fea0003800000 */
.L_x_74:
        /* <DEDUP_REMOVED lines=9> */
.L_x_77:
[----:B------:R-:W-:Y:S05]  /*3f00*/  BSYNC B1 ;  /* 0x0000000000017941 */ /* 0x000fea0003800000 */
.L_x_76:
[----:B-----5:R-:W-:Y:S01]  /*3f10*/  IMAD.U32 R23, R119, 0x10000, RZ ;  /* 0x0001000077177824 */ /* 0x020fe200078e00ff */
[----:B------:R-:W-:Y:S01]  /*3f20*/  ISETP.GT.AND P6, PT, R4, 0x30, PT ;  /* 0x000000300400780c */ /* 0x000fe20003fc4270 */
[----:B------:R-:W-:Y:S02]  /*3f30*/  BSSY B1, `(.L_x_78) ;  /* 0x0000008000017945 */ /* 0x000fe40003800000 */
[----:B------:R-:W-:-:S04]  /*3f40*/  FMUL R62, R23, R90 ;  /* 0x0000005a173e7220 */ /* 0x000fc80000400000 */
[----:B------:R-:W-:-:S05]  /*3f50*/  FFMA R62, R79, R22, R62 ;  /* 0x000000164f3e7223 */ /* 0x000fca000000003e */
[----:B------:R-:W-:-:S05]  /*3f60*/  F2FP.BF16.F32.PACK_AB R62, RZ, R62 ;  /* 0x0000003eff3e723e */ /* 0x000fca00000010ff */
[----:B------:R0:W-:Y:S01]  /*3f70*/  @P0 STG.E.U16 desc[UR36][R58.64+0x52], R62 ;  /* 0x0000523e3a000986 */ /* 0x0001e2000c101524 */
[----:B------:R-:W-:-:S13]  /*3f80*/  ISETP.GT.AND P0, PT, R3, RZ, P6 ;  /* 0x000000ff0300720c */ /* 0x000fda0003704270 */
[----:B0-----:R-:W-:Y:S05]  /*3f90*/  @!P0 BRA `(.L_x_79) ;  /* 0x0000000000048947 */ /* 0x001fea0003800000 */
[----:B------:R0:W5:Y:S02]  /*3fa0*/  LDG.E.LTC128B.U16 R119, desc[UR36][R10.64+0x60] ;  /* 0x000060240a777981 */ /* 0x000164000c1e1520 */
.L_x_79:
[----:B------:R-:W-:Y:S05]  /*3fb0*/  BSYNC B1 ;  /* 0x0000000000017941 */ /* 0x000fea0003800000 */
.L_x_78:
        /* <DEDUP_REMOVED lines=10> */
.L_x_81:
[----:B------:R-:W-:Y:S05]  /*4060*/  BSYNC B1 ;  /* 0x0000000000017941 */ /* 0x000fea0003800000 */
.L_x_80:
        /* <DEDUP_REMOVED lines=9> */
.L_x_83:
[----:B------:R-:W-:Y:S05]  /*4100*/  BSYNC B1 ;  /* 0x0000000000017941 */ /* 0x000fea0003800000 */
.L_x_82:
        /* <DEDUP_REMOVED lines=9> */
.L_x_85:
[----:B------:R-:W-:Y:S05]  /*41a0*/  BSYNC B1 ;  /* 0x0000000000017941 */ /* 0x000fea0003800000 */
.L_x_84:
        /* <DEDUP_REMOVED lines=10> */
.L_x_87:
[----:B------:R-:W-:Y:S05]  /*4250*/  BSYNC B1 ;  /* 0x0000000000017941 */ /* 0x000fea0003800000 */
.L_x_86:
[----:B-----5:R-:W-:Y:S01]  /*4260*/  IMAD.U32 R23, R119, 0x10000, RZ ;  /* 0x0001000077177824 */ /* 0x020fe200078e00ff */
[----:B------:R-:W-:Y:S03]  /*4270*/  BSSY B1, `(.L_x_88) ;  /* 0x000000f000017945 */ /* 0x000fe60003800000 */
[----:B------:R-:W-:-:S04]  /*4280*/  FMUL R23, R23, R90 ;  /* 0x0000005a17177220 */ /* 0x000fc80000400000 */
[----:B------:R-:W-:-:S05]  /*4290*/  FFMA R23, R84, R22, R23 ;  /* 0x0000001654177223 */ /* 0x000fca0000000017 */
[----:B------:R-:W-:-:S05]  /*42a0*/  F2FP.BF16.F32.PACK_AB R23, RZ, R23 ;  /* 0x00000017ff17723e */ /* 0x000fca00000010ff */
[----:B------:R0:W-:Y:S01]  /*42b0*/  @P0 STG.E.U16 desc[UR36][R20.64+0x70], R23 ;  /* 0x0000701714000986 */ /* 0x0001e2000c101524 */
[----:B------:R-:W-:-:S05]  /*42c0*/  IADD3 R64, P0, R103, R110, RZ ;  /* 0x0000006e67407210 */ /* 0x000fca0007f1e0ff */
[----:B------:R-:W-:Y:S01]  /*42d0*/  IMAD.X R65, R5, 0x1, R111, P0 ;  /* 0x0000000105417824 */ /* 0x000fe200000e066f */
[----:B------:R-:W-:-:S05]  /*42e0*/  IADD3 R66, P0, R103, R110, RZ ;  /* 0x0000006e67427210 */ /* 0x000fca0007f1e0ff */
[----:B------:R-:W-:Y:S01]  /*42f0*/  IMAD.X R67, R5, 0x1, R111, P0 ;  /* 0x0000000105437824 */ /* 0x000fe200000e066f */
[----:B------:R-:W-:-:S05]  /*4300*/  IADD3 R62, P0, R103, R20, RZ ;  /* 0x00000014673e7210 */ /* 0x000fca0007f1e0ff */
[----:B------:R-:W-:Y:S01]  /*4310*/  IMAD.X R63, R5, 0x1, R21, P0 ;  /* 0x00000001053f7824 */ /* 0x000fe200000e0615 */
[----:B------:R-:W-:-:S04]  /*4320*/  ISETP.GT.AND P0, PT, R4, 0x39, PT ;  /* 0x000000390400780c */ /* 0x000fc80003f04270 */
[----:B------:R-:W-:-:S13]  /*4330*/  ISETP.GT.AND P3, PT, R3, RZ, P0 ;  /* 0x000000ff0300720c */ /* 0x000fda0000764270 */
[----:B0-----:R-:W-:Y:S05]  /*4340*/  @!P3 BRA `(.L_x_89) ;  /* 0x000000000004b947 */ /* 0x001fea0003800000 */
[----:B------:R0:W5:Y:S02]  /*4350*/  LDG.E.LTC128B.U16 R119, desc[UR36][R10.64+0x72] ;  /* 0x000072240a777981 */ /* 0x000164000c1e1520 */
.L_x_89:
[----:B------:R-:W-:Y:S05]  /*4360*/  BSYNC B1 ;  /* 0x0000000000017941 */ /* 0x000fea0003800000 */
.L_x_88:
        /* <DEDUP_REMOVED lines=9> */
.L_x_91:
[----:B------:R-:W-:Y:S05]  /*4400*/  BSYNC B1 ;  /* 0x0000000000017941 */ /* 0x000fea0003800000 */
.L_x_90:
        /* <DEDUP_REMOVED lines=9> */
.L_x_93:
[----:B------:R-:W-:Y:S05]  /*44a0*/  BSYNC B1 ;  /* 0x0000000000017941 */ /* 0x000fea0003800000 */
.L_x_92:
[----:B-----5:R-:W-:-:S04]  /*44b0*/  IMAD.U32 R5, R119, 0x10000, RZ ;  /* 0x0001000077057824 */ /* 0x020fc800078e00ff */
[----:B------:R-:W-:-:S04]  /*44c0*/  FMUL R4, R5, R90 ;  /* 0x0000005a05047220 */ /* 0x000fc80000400000 */
[----:B------:R-:W-:-:S05]  /*44d0*/  FFMA R4, R87, R22, R4 ;  /* 0x0000001657047223 */ /* 0x000fca0000000004 */
[----:B------:R-:W-:-:S05]  /*44e0*/  F2FP.BF16.F32.PACK_AB R4, RZ, R4 ;  /* 0x00000004ff04723e */ /* 0x000fca00000010ff */
[----:B------:R0:W-:Y:S01]  /*44f0*/  @P3 STG.E.U16 desc[UR36][R58.64+0x72], R4 ;  /* 0x000072043a003986 */ /* 0x0001e2000c101524 */
[----:B------:R-:W-:-:S13]  /*4500*/  ISETP.GT.AND P3, PT, R3, 0x80, P5 ;  /* 0x000000800300780c */ /* 0x000fda0002f64270 */
[----:B------:R-:W2:Y:S01]  /*4510*/  @P3 LDG.E.LTC128B.U16 R119, desc[UR36][R60.64] ;  /* 0x000000243c773981 */ /* 0x000ea2000c1e1520 */
[----:B------:R-:W-:Y:S01]  /*4520*/  BSSY B1, `(.L_x_94) ;  /* 0x000000a000017945 */ /* 0x000fe20003800000 */
[----:B--2---:R-:W-:-:S04]  /*4530*/  IMAD.U32 R5, R119, 0x10000, RZ ;  /* 0x0001000077057824 */ /* 0x004fc800078e00ff */
[----:B------:R-:W-:-:S04]  /*4540*/  FMUL R5, R5, R90 ;  /* 0x0000005a05057220 */ /* 0x000fc80000400000 */
[----:B------:R-:W-:-:S05]  /*4550*/  FFMA R5, R24, R22, R5 ;  /* 0x0000001618057223 */ /* 0x000fca0000000005 */
[----:B------:R-:W-:-:S05]  /*4560*/  F2FP.BF16.F32.PACK_AB R5, RZ, R5 ;  /* 0x00000005ff05723e */ /* 0x000fca00000010ff */
[----:B------:R0:W-:Y:S01]  /*4570*/  @P3 STG.E.U16 desc[UR36][R62.64], R5 ;  /* 0x000000053e003986 */ /* 0x0001e2000c101524 */
[----:B------:R-:W-:-:S04]  /*4580*/  ISETP.NE.AND P3, PT, R120, RZ, PT ;  /* 0x000000ff7800720c */ /* 0x000fc80003f65270 */
[----:B------:R-:W-:-:S13]  /*4590*/  ISETP.GT.AND P3, PT, R3, 0x80, P3 ;  /* 0x000000800300780c */ /* 0x000fda0001f64270 */
[----:B0-----:R-:W-:Y:S05]  /*45a0*/  @!P3 BRA `(.L_x_95) ;  /* 0x000000000004b947 */ /* 0x001fea0003800000 */
[----:B------:R0:W5:Y:S02]  /*45b0*/  LDG.E.LTC128B.U16 R119, desc[UR36][R8.64+0x2] ;  /* 0x0000022408777981 */ /* 0x000164000c1e1520 */
.L_x_95:
[----:B------:R-:W-:Y:S05]  /*45c0*/  BSYNC B1 ;  /* 0x0000000000017941 */ /* 0x000fea0003800000 */
.L_x_94:
[----:B-----5:R-:W-:Y:S01]  /*45d0*/  IMAD.U32 R5, R119, 0x10000, RZ ;  /* 0x0001000077057824 */ /* 0x020fe200078e00ff */
[----:B------:R-:W-:Y:S01]  /*45e0*/  ISETP.GT.AND P5, PT, R3, 0x88, P5 ;  /* 0x000000880300780c */ /* 0x000fe20002fa4270 */
[----:B------:R-:W-:Y:S02]  /*45f0*/  BSSY B1, `(.L_x_96) ;  /* 0x000000a000017945 */ /* 0x000fe40003800000 */
[----:B------:R-:W-:Y:S01]  /*4600*/  FMUL R4, R5, R90 ;  /* 0x0000005a05047220 */ /* 0x000fe20000400000 */
[----:B------:R-:W-:-:S03]  /*4610*/  @P3 IMAD.MOV.U32 R5, RZ, RZ, R63 ;  /* 0x000000ffff053224 */ /* 0x000fc600078e003f */
[----:B------:R-:W-:-:S05]  /*4620*/  FFMA R4, R25, R22, R4 ;  /* 0x0000001619047223 */ /* 0x000fca0000000004 */
[----:B------:R-:W-:-:S04]  /*4630*/  F2FP.BF16.F32.PACK_AB R4, RZ, R4 ;  /* 0x00000004ff04723e */ /* 0x000fc800000010ff */
[----:B-1-3--:R-:W-:Y:S01]  /*4640*/  PRMT R10, R4, 0x7610, R10 ;  /* 0x00007610040a7816 */ /* 0x00afe2000000000a */
[----:B------:R-:W-:-:S05]  /*4650*/  @P3 IMAD.MOV.U32 R4, RZ, RZ, R62 ;  /* 0x000000ffff043224 */ /* 0x000fca00078e003e */
[----:B------:R1:W-:Y:S01]  /*4660*/  @P3 STG.E.U16 desc[UR36][R4.64+0x2], R10 ;  /* 0x0000020a04003986 */ /* 0x0003e2000c101524 */
[----:B------:R-:W-:Y:S05]  /*4670*/  @!P5 BRA `(.L_x_97) ;  /* 0x000000000004d947 */ /* 0x000fea0003800000 */
[----:B------:R2:W5:Y:S02]  /*4680*/  LDG.E.LTC128B.U16 R119, desc[UR36][R12.64] ;  /* 0x000000240c777981 */ /* 0x000564000c1e1520 */
.L_x_97:
[----:B------:R-:W-:Y:S05]  /*4690*/  BSYNC B1 ;  /* 0x0000000000017941 */ /* 0x000fea0003800000 */
.L_x_96:
[----:B-1---5:R-:W-:Y:S01]  /*46a0*/  IMAD.U32 R5, R119, 0x10000, RZ ;  /* 0x0001000077057824 */ /* 0x022fe200078e00ff */
[----:B------:R-:W-:Y:S01]  /*46b0*/  ISETP.NE.AND P3, PT, R120, RZ, PT ;  /* 0x000000ff7800720c */ /* 0x000fe20003f65270 */
[----:B------:R-:W-:Y:S02]  /*46c0*/  BSSY B1, `(.L_x_98) ;  /* 0x0000008000017945 */ /* 0x000fe40003800000 */
[----:B------:R-:W-:Y:S01]  /*46d0*/  FMUL R5, R5, R90 ;  /* 0x0000005a05057220 */ /* 0x000fe20000400000 */
[----:B------:R-:W-:-:S03]  /*46e0*/  ISETP.GT.AND P3, PT, R3, 0x88, P3 ;  /* 0x000000880300780c */ /* 0x000fc60001f64270 */
[----:B------:R-:W-:-:S05]  /*46f0*/  FFMA R5, R26, R22, R5 ;  /* 0x000000161a057223 */ /* 0x000fca0000000005 */
[----:B------:R-:W-:-:S05]  /*4700*/  F2FP.BF16.F32.PACK_AB R5, RZ, R5 ;  /* 0x00000005ff05723e */ /* 0x000fca00000010ff */
[----:B------:R1:W-:Y:S01]  /*4710*/  @P5 STG.E.U16 desc[UR36][R64.64], R5 ;  /* 0x0000000540005986 */ /* 0x0003e2000c101524 */
[----:B------:R-:W-:Y:S05]  /*4720*/  @!P3 BRA `(.L_x_99) ;  /* 0x000000000004b947 */ /* 0x000fea0003800000 */
[----:B------:R3:W5:Y:S02]  /*4730*/  LDG.E.LTC128B.U16 R119, desc[UR36][R14.64+0x2] ;  /* 0x000002240e777981 */ /* 0x000764000c1e1520 */
.L_x_99:
[----:B------:R-:W-:Y:S05]  /*4740*/  BSYNC B1 ;  /* 0x0000000000017941 */ /* 0x000fea0003800000 */
.L_x_98:
[----:B-1---5:R-:W-:Y:S01]  /*4750*/  IMAD.U32 R5, R119, 0x10000, RZ ;  /* 0x0001000077057824 */ /* 0x022fe200078e00ff */
[----:B------:R-:W-:Y:S01]  /*4760*/  ISETP.NE.AND P5, PT, R116, RZ, PT ;  /* 0x000000ff7400720c */ /* 0x000fe20003fa5270 */
[----:B------:R-:W-:Y:S02]  /*4770*/  BSSY B1, `(.L_x_100) ;  /* 0x0000008000017945 */ /* 0x000fe40003800000 */
[----:B------:R-:W-:-:S04]  /*4780*/  FMUL R4, R5, R90 ;  /* 0x0000005a05047220 */ /* 0x000fc80000400000 */
[----:B------:R-:W-:-:S05]  /*4790*/  FFMA R4, R27, R22, R4 ;  /* 0x000000161b047223 */ /* 0x000fca0000000004 */
[----:B------:R-:W-:-:S05]  /*47a0*/  F2FP.BF16.F32.PACK_AB R4, RZ, R4 ;  /* 0x00000004ff04723e */ /* 0x000fca00000010ff */
[----:B------:R1:W-:Y:S01]  /*47b0*/  @P3 STG.E.U16 desc[UR36][R66.64+0x2], R4 ;  /* 0x0000020442003986 */ /* 0x0003e2000c101524 */
[----:B------:R-:W-:-:S13]  /*47c0*/  ISETP.GT.AND P3, PT, R3, 0x80, P5 ;  /* 0x000000800300780c */ /* 0x000fda0002f64270 */
[----:B-1----:R-:W-:Y:S05]  /*47d0*/  @!P3 BRA `(.L_x_101) ;  /* 0x000000000004b947 */ /* 0x002fea0003800000 */
[----:B------:R1:W5:Y:S02]  /*47e0*/  LDG.E.LTC128B.U16 R119, desc[UR36][R8.64+0x10] ;  /* 0x0000102408777981 */ /* 0x000364000c1e1520 */
.L_x_101:
[----:B------:R-:W-:Y:S05]  /*47f0*/  BSYNC B1 ;  /* 0x0000000000017941 */ /* 0x000fea0003800000 */
.L_x_100:
[----:B-----5:R-:W-:Y:S01]  /*4800*/  IMAD.U32 R5, R119, 0x10000, RZ ;  /* 0x0001000077057824 */ /* 0x020fe200078e00ff */
[----:B------:R-:W-:Y:S01]  /*4810*/  ISETP.NE.AND P5, PT, R121, RZ, PT ;  /* 0x000000ff7900720c */ /* 0x000fe20003fa5270 */
[----:B------:R-:W-:Y:S01]  /*4820*/  @P3 IMAD.MOV.U32 R4, RZ, RZ, R62 ;  /* 0x000000ffff043224 */ /* 0x000fe200078e003e */
[----:B------:R-:W-:Y:S01]  /*4830*/  BSSY B1, `(.L_x_102) ;  /* 0x000000a000017945 */ /* 0x000fe20003800000 */
[----:B------:R-:W-:-:S04]  /*4840*/  FMUL R5, R5, R90 ;  /* 0x0000005a05057220 */ /* 0x000fc80000400000 */
[----:B------:R-:W-:-:S05]  /*4850*/  FFMA R5, R28, R22, R5 ;  /* 0x000000161c057223 */ /* 0x000fca0000000005 */
[----:B------:R-:W-:-:S04]  /*4860*/  F2FP.BF16.F32.PACK_AB R5, RZ, R5 ;  /* 0x00000005ff05723e */ /* 0x000fc800000010ff */
[----:B------:R-:W-:Y:S01]  /*4870*/  PRMT R10, R5, 0x7610, R10 ;  /* 0x00007610050a7816 */ /* 0x000fe2000000000a */
[----:B------:R-:W-:-:S05]  /*4880*/  @P3 IMAD.MOV.U32 R5, RZ, RZ, R63 ;  /* 0x000000ffff053224 */ /* 0x000fca00078e003f */
[----:B------:R0:W-:Y:S01]  /*4890*/  @P3 STG.E.U16 desc[UR36][R4.64+0x10], R10 ;  /* 0x0000100a04003986 */ /* 0x0001e2000c101524 */
[----:B------:R-:W-:-:S13]  /*48a0*/  ISETP.GT.AND P3, PT, R3, 0x80, P5 ;  /* 0x000000800300780c */ /* 0x000fda0002f64270 */
[----:B0-----:R-:W-:Y:S05]  /*48b0*/  @!P3 BRA `(.L_x_103) ;  /* 0x000000000004b947 */ /* 0x001fea0003800000 */
[----:B------:R0:W5:Y:S02]  /*48c0*/  LDG.E.LTC128B.U16 R119, desc[UR36][R8.64+0x12] ;  /* 0x0000122408777981 */ /* 0x000164000c1e1520 */
.L_x_103:
[----:B------:R-:W-:Y:S05]  /*48d0*/  BSYNC B1 ;  /* 0x0000000000017941 */ /* 0x000fea0003800000 */
.L_x_102:
[----:B-----5:R-:W-:Y:S01]  /*48e0*/  IMAD.U32 R5, R119, 0x10000, RZ ;  /* 0x0001000077057824 */ /* 0x020fe200078e00ff */
[----:B------:R-:W-:Y:S03]  /*48f0*/  BSSY B1, `(.L_x_104) ;  /* 0x000000c000017945 */ /* 0x000fe60003800000 */
[----:B------:R-:W-:Y:S01]  /*4900*/  FMUL R4, R5, R90 ;  /* 0x0000005a05047220 */ /* 0x000fe20000400000 */
[----:B------:R-:W-:-:S03]  /*4910*/  @P3 IMAD.MOV.U32 R5, RZ, RZ, R63 ;  /* 0x000000ffff053224 */ /* 0x000fc600078e003f */
[----:B------:R-:W-:-:S05]  /*4920*/  FFMA R4, R29, R22, R4 ;  /* 0x000000161d047223 */ /* 0x000fca0000000004 */
[----:B------:R-:W-:-:S04]  /*4930*/  F2FP.BF16.F32.PACK_AB R4, RZ, R4 ;  /* 0x00000004ff04723e */ /* 0x000fc800000010ff */
[----:B------:R-:W-:Y:S01]  /*4940*/  PRMT R10, R4, 0x7610, R10 ;  /* 0x00007610040a7816 */ /* 0x000fe2000000000a */
[----:B------:R-:W-:-:S05]  /*4950*/  @P3 IMAD.MOV.U32 R4, RZ, RZ, R62 ;  /* 0x000000ffff043224 */ /* 0x000fca00078e003e */
[----:B------:R0:W-:Y:S01]  /*4960*/  @P3 STG.E.U16 desc[UR36][R4.64+0x12], R10 ;  /* 0x0000120a04003986 */ /* 0x0001e2000c101524 */
[----:B------:R-:W-:-:S04]  /*4970*/  ISETP.NE.AND P3, PT, R116, RZ, PT ;  /* 0x000000ff7400720c */ /* 0x000fc80003f65270 */
[----:B------:R-:W-:-:S13]  /*4980*/  ISETP.GT.AND P3, PT, R3, 0x88, P3 ;  /* 0x000000880300780c */ /* 0x000fda0001f64270 */
[----:B0-----:R-:W-:Y:S05]  /*4990*/  @!P3 BRA `(.L_x_105) ;  /* 0x000000000004b947 */ /* 0x001fea0003800000 */
[----:B------:R0:W5:Y:S02]  /*49a0*/  LDG.E.LTC128B.U16 R119, desc[UR36][R14.64+0x10] ;  /* 0x000010240e777981 */ /* 0x000164000c1e1520 */
.L_x_105:
[----:B------:R-:W-:Y:S05]  /*49b0*/  BSYNC B1 ;  /* 0x0000000000017941 */ /* 0x000fea0003800000 */
.L_x_104:
        /* <DEDUP_REMOVED lines=9> */
.L_x_107:
[----:B------:R-:W-:Y:S05]  /*4a50*/  BSYNC B1 ;  /* 0x0000000000017941 */ /* 0x000fea0003800000 */
.L_x_106:
[----:B-----5:R-:W-:Y:S01]  /*4a60*/  IMAD.U32 R5, R119, 0x10000, RZ ;  /* 0x0001000077057824 */ /* 0x020fe200078e00ff */
[----:B------:R-:W-:Y:S01]  /*4a70*/  ISETP.NE.AND P5, PT, R102, RZ, PT ;  /* 0x000000ff6600720c */ /* 0x000fe20003fa5270 */
[----:B------:R-:W-:Y:S02]  /*4a80*/  BSSY B1, `(.L_x_108) ;  /* 0x000000b000017945 */ /* 0x000fe40003800000 */
[----:B------:R-:W-:Y:S01]  /*4a90*/  FMUL R4, R5, R90 ;  /* 0x0000005a05047220 */ /* 0x000fe20000400000 */
[----:B------:R-:W-:-:S03]  /*4aa0*/  @P3 IMAD.MOV.U32 R5, RZ, RZ, R7 ;  /* 0x000000ffff053224 */ /* 0x000fc600078e0007 */
        /* <DEDUP_REMOVED lines=8> */
.L_x_109:
[----:B------:R-:W-:Y:S05]  /*4b30*/  BSYNC B1 ;  /* 0x0000000000017941 */ /* 0x000fea0003800000 */
.L_x_108:
        /* <DEDUP_REMOVED lines=13> */
.L_x_111:
[----:B------:R-:W-:Y:S05]  /*4c10*/  BSYNC B1 ;  /* 0x0000000000017941 */ /* 0x000fea0003800000 */
.L_x_110:
        /* <DEDUP_REMOVED lines=13> */
.L_x_113:
[----:B------:R-:W-:Y:S05]  /*4cf0*/  BSYNC B1 ;  /* 0x0000000000017941 */ /* 0x000fea0003800000 */
.L_x_112:
[----:B-----5:R-:W-:Y:S01]  /*4d00*/  IMAD.U32 R5, R119, 0x10000, RZ ;  /* 0x0001000077057824 */ /* 0x020fe200078e00ff */
[----:B------:R-:W-:Y:S01]  /*4d10*/  BSSY B1, `(.L_x_114) ;  /* 0x000000b000017945 */ /* 0x000fe20003800000 */
[----:B------:R-:W-:Y:S02]  /*4d20*/  @P3 IMAD.MOV.U32 R4, RZ, RZ, R6 ;  /* 0x000000ffff043224 */ /* 0x000fe400078e0006 */
        /* <DEDUP_REMOVED lines=9> */
.L_x_115:
[----:B------:R-:W-:Y:S05]  /*4dc0*/  BSYNC B1 ;  /* 0x0000000000017941 */ /* 0x000fea0003800000 */
.L_x_114:
        /* <DEDUP_REMOVED lines=13> */
.L_x_117:
[----:B------:R-:W-:Y:S05]  /*4ea0*/  BSYNC B1 ;  /* 0x0000000000017941 */ /* 0x000fea0003800000 */
.L_x_116:
        /* <DEDUP_REMOVED lines=13> */
.L_x_119:
[----:B------:R-:W-:Y:S05]  /*4f80*/  BSYNC B1 ;  /* 0x0000000000017941 */ /* 0x000fea0003800000 */
.L_x_118:
        /* <DEDUP_REMOVED lines=13> */
.L_x_121:
[----:B------:R-:W-:Y:S05]  /*5060*/  BSYNC B1 ;  /* 0x0000000000017941 */ /* 0x000fea0003800000 */
.L_x_120:
        /* <DEDUP_REMOVED lines=12> */
.L_x_123:
[----:B------:R-:W-:Y:S05]  /*5130*/  BSYNC B1 ;  /* 0x0000000000017941 */ /* 0x000fea0003800000 */
.L_x_122:
        /* <DEDUP_REMOVED lines=13> */
.L_x_125:
[----:B------:R-:W-:Y:S05]  /*5210*/  BSYNC B1 ;  /* 0x0000000000017941 */ /* 0x000fea0003800000 */
.L_x_124:
        /* <DEDUP_REMOVED lines=13> */
.L_x_127:
[----:B------:R-:W-:Y:S05]  /*52f0*/  BSYNC B1 ;  /* 0x0000000000017941 */ /* 0x000fea0003800000 */
.L_x_126:
        /* <DEDUP_REMOVED lines=13> */
.L_x_129:
[----:B------:R-:W-:Y:S05]  /*53d0*/  BSYNC B1 ;  /* 0x0000000000017941 */ /* 0x000fea0003800000 */
.L_x_128:
        /* <DEDUP_REMOVED lines=12> */
.L_x_131:
[----:B------:R-:W-:Y:S05]  /*54a0*/  BSYNC B1 ;  /* 0x0000000000017941 */ /* 0x000fea0003800000 */
.L_x_130:
        /* <DEDUP_REMOVED lines=13> */
.L_x_133:
[----:B------:R-:W-:Y:S05]  /*5580*/  BSYNC B1 ;  /* 0x0000000000017941 */ /* 0x000fea0003800000 */
.L_x_132:
        /* <DEDUP_REMOVED lines=12> */
.L_x_135:
[----:B------:R-:W-:Y:S05]  /*5650*/  BSYNC B1 ;  /* 0x0000000000017941 */ /* 0x000fea0003800000 */
.L_x_134:
        /* <DEDUP_REMOVED lines=12> */
.L_x_137:
[----:B------:R-:W-:Y:S05]  /*5720*/  BSYNC B1 ;  /* 0x0000000000017941 */ /* 0x000fea0003800000 */
.L_x_136:
        /* <DEDUP_REMOVED lines=12> */
.L_x_139:
[----:B------:R-:W-:Y:S05]  /*57f0*/  BSYNC B1 ;  /* 0x0000000000017941 */ /* 0x000fea0003800000 */
.L_x_138:
        /* <DEDUP_REMOVED lines=12> */
.L_x_141:
[----:B------:R-:W-:Y:S05]  /*58c0*/  BSYNC B1 ;  /* 0x0000000000017941 */ /* 0x000fea0003800000 */
.L_x_140:
        /* <DEDUP_REMOVED lines=12> */
.L_x_143:
[----:B------:R-:W-:Y:S05]  /*5990*/  BSYNC B1 ;  /* 0x0000000000017941 */ /* 0x000fea0003800000 */
.L_x_142:
[----:B-----5:R-:W-:Y:S01]  /*59a0*/  IMAD.U32 R5, R119, 0x10000, RZ ;  /* 0x0001000077057824 */ /* 0x020fe200078e00ff */
[----:B------:R-:W-:Y:S01]  /*59b0*/  ISETP.GT.AND P6, PT, R3, 0x88, P6 ;  /* 0x000000880300780c */ /* 0x000fe200037c4270 */
        /* <DEDUP_REMOVED lines=8> */
[----:B------:R-:W-:Y:S05]  /*5a40*/  @!P6 BRA `(.L_x_145) ;  /* 0x000000000004e947 */ /* 0x000fea0003800000 */
[----:B------:R0:W5:Y:S02]  /*5a50*/  LDG.E.LTC128B.U16 R119, desc[UR36][R14.64+0x60] ;  /* 0x000060240e777981 */ /* 0x000164000c1e1520 */
.L_x_145:
[----:B------:R-:W-:Y:S05]  /*5a60*/  BSYNC B1 ;  /* 0x0000000000017941 */ /* 0x000fea0003800000 */
.L_x_144:
[----:B0----5:R-:W-:Y:S01]  /*5a70*/  IMAD.U32 R5, R119, 0x10000, RZ ;  /* 0x0001000077057824 */ /* 0x021fe200078e00ff */
[----:B------:R-:W-:Y:S01]  /*5a80*/  ISETP.GT.AND P2, PT, R3, 0x88, P2 ;  /* 0x000000880300780c */ /* 0x000fe20001744270 */
        /* <DEDUP_REMOVED lines=8> */
[----:B------:R-:W-:Y:S05]  /*5b10*/  @!P2 BRA `(.L_x_147) ;  /* 0x000000000004a947 */ /* 0x000fea0003800000 */
[----:B------:R0:W5:Y:S02]  /*5b20*/  LDG.E.LTC128B.U16 R119, desc[UR36][R14.64+0x62] ;  /* 0x000062240e777981 */ /* 0x000164000c1e1520 */
.L_x_147:
[----:B------:R-:W-:Y:S05]  /*5b30*/  BSYNC B1 ;  /* 0x0000000000017941 */ /* 0x000fea0003800000 */
.L_x_146:
[----:B0----5:R-:W-:Y:S01]  /*5b40*/  IMAD.U32 R5, R119, 0x10000, RZ ;  /* 0x0001000077057824 */ /* 0x021fe200078e00ff */
        /* <DEDUP_REMOVED lines=11> */
.L_x_149:
[----:B------:R-:W-:Y:S05]  /*5c00*/  BSYNC B1 ;  /* 0x0000000000017941 */ /* 0x000fea0003800000 */
.L_x_148:
        /* <DEDUP_REMOVED lines=12> */
.L_x_151:
[----:B------:R-:W-:Y:S05]  /*5cd0*/  BSYNC B1 ;  /* 0x0000000000017941 */ /* 0x000fea0003800000 */
.L_x_150:
[----:B0----5:R-:W-:Y:S01]  /*5ce0*/  IMAD.U32 R5, R119, 0x10000, RZ ;  /* 0x0001000077057824 */ /* 0x021fe200078e00ff */
[----:B------:R-:W-:Y:S01]  /*5cf0*/  ISETP.GT.AND P1, PT, R3, 0x88, P1 ;  /* 0x000000880300780c */ /* 0x000fe20000f24270 */
[----:B------:R-:W-:Y:S02]  /*5d00*/  BSSY B1, `(.L_x_152) ;  /* 0x0000007000017945 */ /* 0x000fe40003800000 */
[----:B------:R-:W-:-:S04]  /*5d10*/  FMUL R4, R5, R90 ;  /* 0x0000005a05047220 */ /* 0x000fc80000400000 */
[----:B------:R-:W-:-:S05]  /*5d20*/  FFMA R4, R53, R22, R4 ;  /* 0x0000001635047223 */ /* 0x000fca0000000004 */
[----:B------:R-:W-:-:S05]  /*5d30*/  F2FP.BF16.F32.PACK_AB R4, RZ, R4 ;  /* 0x00000004ff04723e */ /* 0x000fca00000010ff */
[----:B------:R0:W-:Y:S01]  /*5d40*/  @P2 STG.E.U16 desc[UR36][R62.64+0x72], R4 ;  /* 0x000072043e002986 */ /* 0x0001e2000c101524 */
[----:B------:R-:W-:Y:S05]  /*5d50*/  @!P1 BRA `(.L_x_153) ;  /* 0x0000000000049947 */ /* 0x000fea0003800000 */
[----:B------:R0:W5:Y:S02]  /*5d60*/  LDG.E.LTC128B.U16 R119, desc[UR36][R14.64+0x70] ;  /* 0x000070240e777981 */ /* 0x000164000c1e1520 */
.L_x_153:
[----:B------:R-:W-:Y:S05]  /*5d70*/  BSYNC B1 ;  /* 0x0000000000017941 */ /* 0x000fea0003800000 */
.L_x_152:
[----:B-----5:R-:W-:Y:S01]  /*5d80*/  IMAD.U32 R5, R119, 0x10000, RZ ;  /* 0x0001000077057824 */ /* 0x020fe200078e00ff */
[----:B------:R-:W-:Y:S01]  /*5d90*/  ISETP.GT.AND P0, PT, R3, 0x88, P0 ;  /* 0x000000880300780c */ /* 0x000fe20000704270 */
[----:B0-----:R-:W-:Y:S01]  /*5da0*/  @P1 IMAD.MOV.U32 R4, RZ, RZ, R6 ;  /* 0x000000ffff041224 */ /* 0x001fe200078e0006 */
[----:B------:R-:W-:Y:S01]  /*5db0*/  BSSY B1, `(.L_x_154) ;  /* 0x0000009000017945 */ /* 0x000fe20003800000 */
[----:B------:R-:W-:-:S04]  /*5dc0*/  FMUL R5, R5, R90 ;  /* 0x0000005a05057220 */ /* 0x000fc80000400000 */
[----:B------:R-:W-:-:S05]  /*5dd0*/  FFMA R5, R54, R22, R5 ;  /* 0x0000001636057223 */ /* 0x000fca0000000005 */
[----:B------:R-:W-:-:S04]  /*5de0*/  F2FP.BF16.F32.PACK_AB R5, RZ, R5 ;  /* 0x00000005ff05723e */ /* 0x000fc800000010ff */
[----:B-1----:R-:W-:Y:S01]  /*5df0*/  PRMT R8, R5, 0x7610, R8 ;  /* 0x0000761005087816 */ /* 0x002fe20000000008 */
[----:B------:R-:W-:-:S05]  /*5e00*/  @P1 IMAD.MOV.U32 R5, RZ, RZ, R7 ;  /* 0x000000ffff051224 */ /* 0x000fca00078e0007 */
[----:B------:R0:W-:Y:S01]  /*5e10*/  @P1 STG.E.U16 desc[UR36][R4.64+0x70], R8 ;  /* 0x0000700804001986 */ /* 0x0001e2000c101524 */
[----:B------:R-:W-:Y:S05]  /*5e20*/  @!P0 BRA `(.L_x_155) ;  /* 0x0000000000048947 */ /* 0x000fea0003800000 */
[----:B------:R1:W5:Y:S02]  /*5e30*/  LDG.E.LTC128B.U16 R119, desc[UR36][R14.64+0x72] ;  /* 0x000072240e777981 */ /* 0x000364000c1e1520 */
.L_x_155:
[----:B------:R-:W-:Y:S05]  /*5e40*/  BSYNC B1 ;  /* 0x0000000000017941 */ /* 0x000fea0003800000 */
.L_x_154:
[----:B------:R-:W-:Y:S05]  /*5e50*/  @!P0 BRA `(.L_x_156) ;  /* 0x0000001400688947 */ /* 0x000fea0003800000 */
[----:B-----5:R-:W-:-:S04]  /*5e60*/  IMAD.U32 R119, R119, 0x10000, RZ ;  /* 0x0001000077777824 */ /* 0x020fc800078e00ff */
[----:B0-----:R-:W-:-:S04]  /*5e70*/  FMUL R4, R119, R90 ;  /* 0x0000005a77047220 */ /* 0x001fc80000400000 */
[----:B------:R-:W-:-:S05]  /*5e80*/  FFMA R4, R55, R22, R4 ;  /* 0x0000001637047223 */ /* 0x000fca0000000004 */
[----:B------:R-:W-:-:S05]  /*5e90*/  F2FP.BF16.F32.PACK_AB R4, RZ, R4 ;  /* 0x00000004ff04723e */ /* 0x000fca00000010ff */
[----:B------:R0:W-:Y:S01]  /*5ea0*/  STG.E.U16 desc[UR36][R6.64+0x72], R4 ;  /* 0x0000720406007986 */ /* 0x0001e2000c101524 */
[----:B------:R-:W-:Y:S05]  /*5eb0*/  BRA `(.L_x_156) ;  /* 0x0000001400507947 */ /* 0x000fea0003800000 */
.L_x_33:
[----:B------:R-:W-:Y:S01]  /*5ec0*/  ULDC.64 UR4, c[0x0][0x5c0] ;  /* 0x0001700000047ab9 */ /* 0x000fe20000000a00 */
[----:B------:R-:W-:Y:S01]  /*5ed0*/  ISETP.GT.AND P4, PT, R4, 0x1, PT ;  /* 0x000000010400780c */ /* 0x000fe20003f84270 */
[-C--:B------:R-:W-:Y:S01]  /*5ee0*/  FMUL R56, R56, R22.reuse ;  /* 0x0000001638387220 */ /* 0x080fe20000400000 */
[----:B------:R-:W-:Y:S01]  /*5ef0*/  LEA R10, P1, R110, UR4, 0x1 ;  /* 0x000000046e0a7c11 */ /* 0x000fe2000f8208ff */
[-C--:B------:R-:W-:Y:S01]  /*5f00*/  FMUL R57, R57, R22.reuse ;  /* 0x0000001639397220 */ /* 0x080fe20000400000 */
[C---:B------:R-:W-:Y:S01]  /*5f10*/  IMAD.SHL.U32 R7, R95.reuse, 0x2, RZ ;  /* 0x000000025f077824 */ /* 0x040fe200078e00ff */
[----:B------:R-:W-:Y:S01]  /*5f20*/  SHF.L.U64.HI R5, R95, 0x1, R94 ;  /* 0x000000015f057819 */ /* 0x000fe2000001025e */
[----:B------:R-:W-:Y:S01]  /*5f30*/  IMAD.SHL.U32 R23, R96, 0x2, RZ ;  /* 0x0000000260177824 */ /* 0x000fe200078e00ff */
[----:B------:R-:W-:Y:S01]  /*5f40*/  LEA.HI.X R11, R110, UR5, R113, 0x1, P1 ;  /* 0x000000056e0b7c11 */ /* 0x000fe200088f0c71 */
[-C--:B------:R-:W-:Y:S01]  /*5f50*/  FMUL R58, R58, R22.reuse ;  /* 0x000000163a3a7220 */ /* 0x080fe20000400000 */
[----:B------:R-:W-:Y:S01]  /*5f60*/  ISETP.GT.AND P1, PT, R3, RZ, P4 ;  /* 0x000000ff0300720c */ /* 0x000fe20002724270 */
[----:B------:R-:W-:Y:S01]  /*5f70*/  FMUL R59, R59, R22 ;  /* 0x000000163b3b7220 */ /* 0x000fe20000400000 */
[----:B------:R-:W-:Y:S01]  /*5f80*/  F2FP.BF16.F32.PACK_AB R56, RZ, R56 ;  /* 0x00000038ff38723e */ /* 0x000fe200000010ff */
[-C--:B------:R-:W-:Y:S01]  /*5f90*/  FMUL R60, R60, R22.reuse ;  /* 0x000000163c3c7220 */ /* 0x080fe20000400000 */
[----:B------:R-:W-:Y:S01]  /*5fa0*/  F2FP.BF16.F32.PACK_AB R57, RZ, R57 ;  /* 0x00000039ff39723e */ /* 0x000fe200000010ff */
[----:B------:R-:W-:Y:S01]  /*5fb0*/  FMUL R61, R61, R22 ;  /* 0x000000163d3d7220 */ /* 0x000fe20000400000 */
[----:B------:R-:W-:Y:S01]  /*5fc0*/  SHF.L.U64.HI R13, R96, 0x1, R93 ;  /* 0x00000001600d7819 */ /* 0x000fe2000001025d */
[----:B------:R-:W-:Y:S01]  /*5fd0*/  @P0 STG.E.U16 desc[UR36][R10.64], R56 ;  /* 0x000000380a000986 */ /* 0x000fe2000c101524 */
[----:B------:R-:W-:Y:S01]  /*5fe0*/  IADD3 R8, P0, R7, R10, RZ ;  /* 0x0000000a07087210 */ /* 0x000fe20007f1e0ff */
[-C--:B------:R-:W-:Y:S01]  /*5ff0*/  FMUL R62, R62, R22.reuse ;  /* 0x000000163e3e7220 */ /* 0x080fe20000400000 */
[----:B------:R-:W-:Y:S01]  /*6000*/  ISETP.GT.AND P2, PT, R3, 0x8, P5 ;  /* 0x000000080300780c */ /* 0x000fe20002f44270 */
[----:B------:R-:W-:Y:S01]  /*6010*/  FMUL R63, R63, R22 ;  /* 0x000000163f3f7220 */ /* 0x000fe20000400000 */
[----:B------:R-:W-:Y:S01]  /*6020*/  ISETP.GT.AND P3, PT, R4, 0x8, PT ;  /* 0x000000080400780c */ /* 0x000fe20003f64270 */
[----:B------:R-:W-:Y:S01]  /*6030*/  IMAD.X R9, R5, 0x1, R11, P0 ;  /* 0x0000000105097824 */ /* 0x000fe200000e060b */
[----:B------:R-:W-:Y:S01]  /*6040*/  @P1 STG.E.U16 desc[UR36][R10.64+0x2], R57 ;  /* 0x000002390a001986 */ /* 0x000fe2000c101524 */
[----:B------:R-:W-:Y:S01]  /*6050*/  IADD3 R6, P0, P1, R23, R10, R7 ;  /* 0x0000000a17067210 */ /* 0x000fe2000791e007 */
[----:B------:R-:W-:Y:S01]  /*6060*/  FMUL R64, R64, R22 ;  /* 0x0000001640407220 */ /* 0x000fe20000400000 */
[----:B------:R-:W-:Y:S01]  /*6070*/  F2FP.BF16.F32.PACK_AB R58, RZ, R58 ;  /* 0x0000003aff3a723e */ /* 0x000fe200000010ff */
[-C--:B------:R-:W-:Y:S01]  /*6080*/  FMUL R65, R65, R22.reuse ;  /* 0x0000001641417220 */ /* 0x080fe20000400000 */
[----:B------:R-:W-:Y:S01]  /*6090*/  IADD3.X R7, R13, R11, R5, P0, P1 ;  /* 0x0000000b0d077210 */ /* 0x000fe200007e2405 */
[-C--:B------:R-:W-:Y:S01]  /*60a0*/  FMUL R66, R66, R22.reuse ;  /* 0x0000001642427220 */ /* 0x080fe20000400000 */
[----:B------:R-:W-:Y:S01]  /*60b0*/  ISETP.GT.AND P1, PT, R3, 0x8, P4 ;  /* 0x000000080300780c */ /* 0x000fe20002724270 */
[-C--:B------:R-:W-:Y:S01]  /*60c0*/  FMUL R67, R67, R22.reuse ;  /* 0x0000001643437220 */ /* 0x080fe20000400000 */
[----:B------:R-:W-:Y:S01]  /*60d0*/  ISETP.GT.AND P0, PT, R3, RZ, P3 ;  /* 0x000000ff0300720c */ /* 0x000fe20001f04270 */
[----:B------:R-:W-:Y:S01]  /*60e0*/  @P2 STG.E.U16 desc[UR36][R8.64], R58 ;  /* 0x0000003a08002986 */ /* 0x000fe2000c101524 */
[----:B------:R-:W-:Y:S01]  /*60f0*/  F2FP.BF16.F32.PACK_AB R59, RZ, R59 ;  /* 0x0000003bff3b723e */ /* 0x000fe200000010ff */
[----:B------:R-:W-:Y:S01]  /*6100*/  FMUL R68, R68, R22 ;  /* 0x0000001644447220 */ /* 0x000fe20000400000 */
[----:B------:R-:W-:Y:S01]  /*6110*/  F2FP.BF16.F32.PACK_AB R60, RZ, R60 ;  /* 0x0000003cff3c723e */ /* 0x000fe200000010ff */
[-C--:B------:R-:W-:Y:S01]  /*6120*/  FMUL R69, R69, R22.reuse ;  /* 0x0000001645457220 */ /* 0x080fe20000400000 */
[----:B------:R-:W-:Y:S01]  /*6130*/  ISETP.GT.AND P2, PT, R4, 0x9, PT ;  /* 0x000000090400780c */ /* 0x000fe20003f44270 */
[-C--:B------:R-:W-:Y:S01]  /*6140*/  FMUL R70, R70, R22.reuse ;  /* 0x0000001646467220 */ /* 0x080fe20000400000 */
[----:B------:R-:W-:Y:S01]  /*6150*/  F2FP.BF16.F32.PACK_AB R61, RZ, R61 ;  /* 0x0000003dff3d723e */ /* 0x000fe200000010ff */
[----:B------:R-:W-:Y:S01]  /*6160*/  FMUL R71, R71, R22 ;  /* 0x0000001647477220 */ /* 0x000fe20000400000 */
[----:B------:R-:W-:Y:S01]  /*6170*/  F2FP.BF16.F32.PACK_AB R62, RZ, R62 ;  /* 0x0000003eff3e723e */ /* 0x000fe200000010ff */
[----:B------:R-:W-:Y:S01]  /*6180*/  @P1 STG.E.U16 desc[UR36][R8.64+0x2], R59 ;  /* 0x0000023b08001986 */ /* 0x000fe2000c101524 */
[----:B------:R-:W-:Y:S01]  /*6190*/  F2FP.BF16.F32.PACK_AB R63, RZ, R63 ;  /* 0x0000003fff3f723e */ /* 0x000fe200000010ff */
[----:B------:R-:W-:Y:S01]  /*61a0*/  FMUL R72, R72, R22 ;  /* 0x0000001648487220 */ /* 0x000fe20000400000 */
[----:B------:R-:W-:Y:S01]  /*61b0*/  F2FP.BF16.F32.PACK_AB R64, RZ, R64 ;  /* 0x00000040ff40723e */ /* 0x000fe200000010ff */
[----:B------:R-:W-:Y:S01]  /*61c0*/  @P0 STG.E.U16 desc[UR36][R10.64+0x10], R60 ;  /* 0x0000103c0a000986 */ /* 0x000fe2000c101524 */
[----:B------:R-:W-:Y:S01]  /*61d0*/  ISETP.GT.AND P0, PT, R3, RZ, P2 ;  /* 0x000000ff0300720c */ /* 0x000fe20001704270 */
[-C--:B------:R-:W-:Y:S01]  /*61e0*/  FMUL R73, R73, R22.reuse ;  /* 0x0000001649497220 */ /* 0x080fe20000400000 */
[----:B------:R-:W-:Y:S01]  /*61f0*/  ISETP.GT.AND P1, PT, R4, 0x11, PT ;  /* 0x000000110400780c */ /* 0x000fe20003f24270 */
[-C--:B------:R-:W-:Y:S01]  /*6200*/  FMUL R74, R74, R22.reuse ;  /* 0x000000164a4a7220 */ /* 0x080fe20000400000 */
[----:B------:R-:W-:Y:S01]  /*6210*/  F2FP.BF16.F32.PACK_AB R65, RZ, R65 ;  /* 0x00000041ff41723e */ /* 0x000fe200000010ff */
[----:B------:R-:W-:Y:S01]  /*6220*/  FMUL R75, R75, R22 ;  /* 0x000000164b4b7220 */ /* 0x000fe20000400000 */
[----:B------:R-:W-:Y:S01]  /*6230*/  F2FP.BF16.F32.PACK_AB R66, RZ, R66 ;  /* 0x00000042ff42723e */ /* 0x000fe200000010ff */
[-C--:B------:R-:W-:Y:S01]  /*6240*/  FMUL R76, R76, R22.reuse ;  /* 0x000000164c4c7220 */ /* 0x080fe20000400000 */
[----:B------:R-:W-:Y:S01]  /*6250*/  F2FP.BF16.F32.PACK_AB R67, RZ, R67 ;  /* 0x00000043ff43723e */ /* 0x000fe200000010ff */
[----:B------:R-:W-:Y:S01]  /*6260*/  FMUL R77, R77, R22 ;  /* 0x000000164d4d7220 */ /* 0x000fe20000400000 */
[----:B------:R-:W-:Y:S01]  /*6270*/  F2FP.BF16.F32.PACK_AB R68, RZ, R68 ;  /* 0x00000044ff44723e */ /* 0x000fe200000010ff */
[-C--:B------:R-:W-:Y:S01]  /*6280*/  FMUL R78, R78, R22.reuse ;  /* 0x000000164e4e7220 */ /* 0x080fe20000400000 */
[----:B------:R-:W-:Y:S01]  /*6290*/  F2FP.BF16.F32.PACK_AB R69, RZ, R69 ;  /* 0x00000045ff45723e */ /* 0x000fe200000010ff */
[----:B------:R-:W-:Y:S01]  /*62a0*/  @P0 STG.E.U16 desc[UR36][R10.64+0x12], R61 ;  /* 0x0000123d0a000986 */ /* 0x000fe2000c101524 */
[----:B------:R-:W-:Y:S01]  /*62b0*/  ISETP.GT.AND P0, PT, R3, 0x8, P3 ;  /* 0x000000080300780c */ /* 0x000fe20001f04270 */
        /* <DEDUP_REMOVED lines=14> */
[-C--:B------:R-:W-:Y:S01]  /*63a0*/  FMUL R85, R85, R22.reuse ;  /* 0x0000001655557220 */ /* 0x080fe20000400000 */
[----:B------:R-:W-:Y:S01]  /*63b0*/  ISETP.GT.AND P2, PT, R4, 0x10, PT ;  /* 0x000000100400780c */ /* 0x000fe20003f44270 */
        /* <DEDUP_REMOVED lines=10> */
[----:B------:R-:W-:Y:S01]  /*6460*/  @P0 STG.E.U16 desc[UR36][R8.64+0x12], R63 ;  /* 0x0000123f08000986 */ /* 0x000fe2000c101524 */
[----:B------:R-:W-:Y:S01]  /*6470*/  ISETP.GT.AND P0, PT, R3, RZ, P2 ;  /* 0x000000ff0300720c */ /* 0x000fe20001704270 */
        /* <DEDUP_REMOVED lines=12> */
[----:B------:R-:W-:Y:S01]  /*6540*/  @P0 STG.E.U16 desc[UR36][R10.64+0x20], R64 ;  /* 0x000020400a000986 */ /* 0x000fe2000c101524 */
[----:B------:R-:W-:Y:S01]  /*6550*/  ISETP.GT.AND P0, PT, R3, RZ, P1 ;  /* 0x000000ff0300720c */ /* 0x000fe20000f04270 */
        /* <DEDUP_REMOVED lines=13> */
[----:B------:R-:W-:Y:S01]  /*6630*/  ISETP.GT.AND P0, PT, R3, 0x8, P2 ;  /* 0x000000080300780c */ /* 0x000fe20001704270 */
        /* <DEDUP_REMOVED lines=36> */
[----:B------:R-:W-:Y:S01]  /*6880*/  FMUL R55, R55, R22 ;  /* 0x0000001637377220 */ /* 0x000fe20000400000 */
[----:B------:R-:W-:-:S02]  /*6890*/  F2FP.BF16.F32.PACK_AB R41, RZ, R41 ;  /* 0x00000029ff29723e */ /* 0x000fc400000010ff */
[----:B------:R-:W-:Y:S01]  /*68a0*/  F2FP.BF16.F32.PACK_AB R42, RZ, R42 ;  /* 0x0000002aff2a723e */ /* 0x000fe200000010ff */
[----:B------:R-:W-:Y:S01]  /*68b0*/  @P0 STG.E.U16 desc[UR36][R10.64+0x30], R68 ;  /* 0x000030440a000986 */ /* 0x000fe2000c101524 */
[----:B------:R-:W-:Y:S02]  /*68c0*/  ISETP.GT.AND P0, PT, R3, RZ, P1 ;  /* 0x000000ff0300720c */ /* 0x000fe40000f04270 */
[----:B------:R-:W-:Y:S02]  /*68d0*/  F2FP.BF16.F32.PACK_AB R43, RZ, R43 ;  /* 0x0000002bff2b723e */ /* 0x000fe400000010ff */
[----:B------:R-:W-:Y:S02]  /*68e0*/  F2FP.BF16.F32.PACK_AB R44, RZ, R44 ;  /* 0x0000002cff2c723e */ /* 0x000fe400000010ff */
[----:B------:R-:W-:Y:S02]  /*68f0*/  F2FP.BF16.F32.PACK_AB R45, RZ, R45 ;  /* 0x0000002dff2d723e */ /* 0x000fe400000010ff */
[----:B------:R-:W-:-:S02]  /*6900*/  F2FP.BF16.F32.PACK_AB R46, RZ, R46 ;  /* 0x0000002eff2e723e */ /* 0x000fc400000010ff */
[----:B------:R-:W-:Y:S02]  /*6910*/  F2FP.BF16.F32.PACK_AB R47, RZ, R47 ;  /* 0x0000002fff2f723e */ /* 0x000fe400000010ff */
[----:B------:R-:W-:Y:S01]  /*6920*/  F2FP.BF16.F32.PACK_AB R48, RZ, R48 ;  /* 0x00000030ff30723e */ /* 0x000fe200000010ff */
[----:B------:R-:W-:Y:S01]  /*6930*/  @P0 STG.E.U16 desc[UR36][R10.64+0x32], R69 ;  /* 0x000032450a000986 */ /* 0x000fe2000c101524 */
[----:B------:R-:W-:Y:S02]  /*6940*/  ISETP.GT.AND P0, PT, R3, 0x8, P2 ;  /* 0x000000080300780c */ /* 0x000fe40001704270 */
[----:B------:R-:W-:Y:S02]  /*6950*/  ISETP.GT.AND P2, PT, R4, 0x20, PT ;  /* 0x000000200400780c */ /* 0x000fe40003f44270 */
[----:B------:R-:W-:Y:S02]  /*6960*/  F2FP.BF16.F32.PACK_AB R49, RZ, R49 ;  /* 0x00000031ff31723e */ /* 0x000fe400000010ff */
[----:B------:R-:W-:-:S02]  /*6970*/  F2FP.BF16.F32.PACK_AB R50, RZ, R50 ;  /* 0x00000032ff32723e */ /* 0x000fc400000010ff */
[----:B------:R-:W-:Y:S02]  /*6980*/  F2FP.BF16.F32.PACK_AB R51, RZ, R51 ;  /* 0x00000033ff33723e */ /* 0x000fe400000010ff */
[----:B------:R-:W-:Y:S02]  /*6990*/  F2FP.BF16.F32.PACK_AB R52, RZ, R52 ;  /* 0x00000034ff34723e */ /* 0x000fe400000010ff */
[----:B------:R-:W-:Y:S01]  /*69a0*/  F2FP.BF16.F32.PACK_AB R53, RZ, R53 ;  /* 0x00000035ff35723e */ /* 0x000fe200000010ff */
[----:B------:R-:W-:Y:S01]  /*69b0*/  @P0 STG.E.U16 desc[UR36][R8.64+0x30], R70 ;  /* 0x0000304608000986 */ /* 0x000fe2000c101524 */
[----:B------:R-:W-:Y:S02]  /*69c0*/  ISETP.GT.AND P0, PT, R3, 0x8, P1 ;  /* 0x000000080300780c */ /* 0x000fe40000f04270 */
[----:B------:R-:W-:Y:S02]  /*69d0*/  ISETP.GT.AND P1, PT, R4, 0x21, PT ;  /* 0x000000210400780c */ /* 0x000fe40003f24270 */
[----:B------:R-:W-:-:S02]  /*69e0*/  F2FP.BF16.F32.PACK_AB R54, RZ, R54 ;  /* 0x00000036ff36723e */ /* 0x000fc400000010ff */
[----:B------:R-:W-:-:S07]  /*69f0*/  F2FP.BF16.F32.PACK_AB R55, RZ, R55 ;  /* 0x00000037ff37723e */ /* 0x000fce00000010ff */
[----:B------:R-:W-:Y:S01]  /*6a00*/  @P0 STG.E.U16 desc[UR36][R8.64+0x32], R71 ;  /* 0x0000324708000986 */ /* 0x000fe2000c101524 */
[----:B------:R-:W-:-:S13]  /*6a10*/  ISETP.GT.AND P0, PT, R3, RZ, P2 ;  /* 0x000000ff0300720c */ /* 0x000fda0001704270 */
[----:B------:R-:W-:Y:S01]  /*6a20*/  @P0 STG.E.U16 desc[UR36][R10.64+0x40], R72 ;  /* 0x000040480a000986 */ /* 0x000fe2000c101524 */
[----:B------:R-:W-:-:S13]  /*6a30*/  ISETP.GT.AND P0, PT, R3, RZ, P1 ;  /* 0x000000ff0300720c */ /* 0x000fda0000f04270 */
[----:B------:R-:W-:Y:S01]  /*6a40*/  @P0 STG.E.U16 desc[UR36][R10.64+0x42], R73 ;  /* 0x000042490a000986 */ /* 0x000fe2000c101524 */
[----:B------:R-:W-:Y:S02]  /*6a50*/  ISETP.GT.AND P0, PT, R3, 0x8, P2 ;  /* 0x000000080300780c */ /* 0x000fe40001704270 */
[----:B------:R-:W-:-:S11]  /*6a60*/  ISETP.GT.AND P2, PT, R4, 0x38, PT ;  /* 0x000000380400780c */ /* 0x000fd60003f44270 */
[----:B------:R-:W-:Y:S01]  /*6a70*/  @P0 STG.E.U16 desc[UR36][R8.64+0x40], R74 ;  /* 0x0000404a08000986 */ /* 0x000fe2000c101524 */
[----:B------:R-:W-:Y:S02]  /*6a80*/  ISETP.GT.AND P0, PT, R3, 0x8, P1 ;  /* 0x000000080300780c */ /* 0x000fe40000f04270 */
[----:B------:R-:W-:-:S11]  /*6a90*/  ISETP.GT.AND P1, PT, R4, 0x28, PT ;  /* 0x000000280400780c */ /* 0x000fd60003f24270 */
[----:B------:R-:W-:Y:S01]  /*6aa0*/  @P0 STG.E.U16 desc[UR36][R8.64+0x42], R75 ;  /* 0x0000424b08000986 */ /* 0x000fe2000c101524 */
[----:B------:R-:W-:-:S13]  /*6ab0*/  ISETP.GT.AND P0, PT, R3, RZ, P1 ;  /* 0x000000ff0300720c */ /* 0x000fda0000f04270 */
[----:B------:R-:W-:Y:S01]  /*6ac0*/  @P0 STG.E.U16 desc[UR36][R10.64+0x50], R76 ;  /* 0x0000504c0a000986 */ /* 0x000fe2000c101524 */
[----:B------:R-:W-:-:S13]  /*6ad0*/  ISETP.GT.AND P0, PT, R3, RZ, P4 ;  /* 0x000000ff0300720c */ /* 0x000fda0002704270 */
[----:B------:R-:W-:Y:S01]  /*6ae0*/  @P0 STG.E.U16 desc[UR36][R10.64+0x52], R77 ;  /* 0x0000524d0a000986 */ /* 0x000fe2000c101524 */
[----:B------:R-:W-:-:S13]  /*6af0*/  ISETP.GT.AND P0, PT, R3, 0x8, P1 ;  /* 0x000000080300780c */ /* 0x000fda0000f04270 */
[----:B------:R-:W-:Y:S01]  /*6b00*/  @P0 STG.E.U16 desc[UR36][R8.64+0x50], R78 ;  /* 0x0000504e08000986 */ /* 0x000fe2000c101524 */
[----:B------:R-:W-:-:S13]  /*6b10*/  ISETP.GT.AND P0, PT, R3, 0x8, P4 ;  /* 0x000000080300780c */ /* 0x000fda0002704270 */
[----:B------:R-:W-:Y:S01]  /*6b20*/  @P0 STG.E.U16 desc[UR36][R8.64+0x52], R79 ;  /* 0x0000524f08000986 */ /* 0x000fe2000c101524 */
[----:B------:R-:W-:-:S04]  /*6b30*/  ISETP.GT.AND P0, PT, R4, 0x30, PT ;  /* 0x000000300400780c */ /* 0x000fc80003f04270 */
        /* <DEDUP_REMOVED lines=8> */
[----:B------:R-:W-:-:S05]  /*6bc0*/  IADD3 R14, P1, R23, R8, RZ ;  /* 0x00000008170e7210 */ /* 0x000fca0007f3e0ff */
[----:B------:R-:W-:Y:S01]  /*6bd0*/  IMAD.X R15, R13, 0x1, R9, P1 ;  /* 0x000000010d0f7824 */ /* 0x000fe200008e0609 */
[----:B------:R-:W-:-:S13]  /*6be0*/  ISETP.GT.AND P1, PT, R3, RZ, P2 ;  /* 0x000000ff0300720c */ /* 0x000fda0001724270 */
[----:B------:R-:W-:Y:S01]  /*6bf0*/  @P1 STG.E.U16 desc[UR36][R10.64+0x70], R84 ;  /* 0x000070540a001986 */ /* 0x000fe2000c101524 */
[----:B------:R-:W-:-:S05]  /*6c00*/  IADD3 R20, P1, R23, R8, RZ ;  /* 0x0000000817147210 */ /* 0x000fca0007f3e0ff */
[----:B------:R-:W-:Y:S01]  /*6c10*/  IMAD.X R21, R13, 0x1, R9, P1 ;  /* 0x000000010d157824 */ /* 0x000fe200008e0609 */
[----:B------:R-:W-:-:S05]  /*6c20*/  IADD3 R12, P1, R23, R10, RZ ;  /* 0x0000000a170c7210 */ /* 0x000fca0007f3e0ff */
[----:B------:R-:W-:Y:S01]  /*6c30*/  IMAD.X R13, R13, 0x1, R11, P1 ;  /* 0x000000010d0d7824 */ /* 0x000fe200008e060b */
[----:B------:R-:W-:-:S04]  /*6c40*/  ISETP.GT.AND P1, PT, R4, 0x39, PT ;  /* 0x000000390400780c */ /* 0x000fc80003f24270 */
[----:B------:R-:W-:-:S13]  /*6c50*/  ISETP.GT.AND P6, PT, R3, RZ, P1 ;  /* 0x000000ff0300720c */ /* 0x000fda0000fc4270 */
[----:B------:R-:W-:Y:S01]  /*6c60*/  @P6 STG.E.U16 desc[UR36][R10.64+0x72], R85 ;  /* 0x000072550a006986 */ /* 0x000fe2000c101524 */
[----:B------:R-:W-:-:S13]  /*6c70*/  ISETP.GT.AND P6, PT, R3, 0x8, P2 ;  /* 0x000000080300780c */ /* 0x000fda00017c4270 */
[----:B------:R-:W-:Y:S01]  /*6c80*/  @P6 STG.E.U16 desc[UR36][R8.64+0x70], R86 ;  /* 0x0000705608006986 */ /* 0x000fe2000c101524 */
[----:B------:R-:W-:-:S13]  /*6c90*/  ISETP.GT.AND P6, PT, R3, 0x8, P1 ;  /* 0x000000080300780c */ /* 0x000fda0000fc4270 */
[----:B------:R0:W-:Y:S01]  /*6ca0*/  @P6 STG.E.U16 desc[UR36][R8.64+0x72], R87 ;  /* 0x0000725708006986 */ /* 0x0001e2000c101524 */
[C---:B------:R-:W-:Y:S02]  /*6cb0*/  ISETP.GT.AND P6, PT, R3.reuse, 0x80, P5 ;  /* 0x000000800300780c */ /* 0x040fe40002fc4270 */
[----:B------:R-:W-:-:S11]  /*6cc0*/  ISETP.GT.AND P5, PT, R3, 0x88, P5 ;  /* 0x000000880300780c */ /* 0x000fd60002fa4270 */
[----:B------:R-:W-:Y:S01]  /*6cd0*/  @P6 STG.E.U16 desc[UR36][R12.64], R24 ;  /* 0x000000180c006986 */ /* 0x000fe2000c101524 */
[----:B------:R-:W-:-:S04]  /*6ce0*/  ISETP.GT.AND P6, PT, R4, 0x1, PT ;  /* 0x000000010400780c */ /* 0x000fc80003fc4270 */
[----:B------:R-:W-:-:S13]  /*6cf0*/  ISETP.GT.AND P6, PT, R3, 0x80, P6 ;  /* 0x000000800300780c */ /* 0x000fda00037c4270 */
[----:B0-----:R-:W-:Y:S02]  /*6d00*/  @P6 IMAD.MOV.U32 R8, RZ, RZ, R12 ;  /* 0x000000ffff086224 */ /* 0x001fe400078e000c */
[----:B------:R-:W-:-:S05]  /*6d10*/  @P6 IMAD.MOV.U32 R9, RZ, RZ, R13 ;  /* 0x000000ffff096224 */ /* 0x000fca00078e000d */
[----:B------:R0:W-:Y:S01]  /*6d20*/  @P6 STG.E.U16 desc[UR36][R8.64+0x2], R25 ;  /* 0x0000021908006986 */ /* 0x0001e2000c101524 */
[----:B------:R-:W-:-:S03]  /*6d30*/  ISETP.GT.AND P6, PT, R4, 0x1, PT ;  /* 0x000000010400780c */ /* 0x000fc60003fc4270 */
[----:B------:R-:W-:Y:S01]  /*6d40*/  @P5 STG.E.U16 desc[UR36][R14.64], R26 ;  /* 0x0000001a0e005986 */ /* 0x000fe2000c101524 */
[----:B------:R-:W-:Y:S02]  /*6d50*/  ISETP.GT.AND P5, PT, R3, 0x88, P6 ;  /* 0x000000880300780c */ /* 0x000fe400037a4270 */
[----:B------:R-:W-:-:S11]  /*6d60*/  ISETP.GT.AND P6, PT, R4, 0x8, PT ;  /* 0x000000080400780c */ /* 0x000fd60003fc4270 */
[----:B------:R-:W-:Y:S01]  /*6d70*/  @P5 STG.E.U16 desc[UR36][R20.64+0x2], R27 ;  /* 0x0000021b14005986 */ /* 0x000fe2000c101524 */
[----:B------:R-:W-:Y:S02]  /*6d80*/  ISETP.GT.AND P5, PT, R3, 0x80, P6 ;  /* 0x000000800300780c */ /* 0x000fe400037a4270 */
[----:B------:R-:W-:-:S11]  /*6d90*/  ISETP.GT.AND P6, PT, R4, 0x9, PT ;  /* 0x000000090400780c */ /* 0x000fd60003fc4270 */
[----:B0-----:R-:W-:Y:S02]  /*6da0*/  @P5 IMAD.MOV.U32 R8, RZ, RZ, R12 ;  /* 0x000000ffff085224 */ /* 0x001fe400078e000c */
[----:B------:R-:W-:-:S05]  /*6db0*/  @P5 IMAD.MOV.U32 R9, RZ, RZ, R13 ;  /* 0x000000ffff095224 */ /* 0x000fca00078e000d */
[----:B------:R0:W-:Y:S01]  /*6dc0*/  @P5 STG.E.U16 desc[UR36][R8.64+0x10], R28 ;  /* 0x0000101c08005986 */ /* 0x0001e2000c101524 */
[----:B------:R-:W-:-:S13]  /*6dd0*/  ISETP.GT.AND P5, PT, R3, 0x80, P6 ;  /* 0x000000800300780c */ /* 0x000fda00037a4270 */
[----:B0-----:R-:W-:Y:S02]  /*6de0*/  @P5 IMAD.MOV.U32 R8, RZ, RZ, R12 ;  /* 0x000000ffff085224 */ /* 0x001fe400078e000c */
[----:B------:R-:W-:-:S05]  /*6df0*/  @P5 IMAD.MOV.U32 R9, RZ, RZ, R13 ;  /* 0x000000ffff095224 */ /* 0x000fca00078e000d */
[----:B------:R0:W-:Y:S01]  /*6e00*/  @P5 STG.E.U16 desc[UR36][R8.64+0x12], R29 ;  /* 0x0000121d08005986 */ /* 0x0001e2000c101524 */
[----:B------:R-:W-:-:S04]  /*6e10*/  ISETP.GT.AND P5, PT, R4, 0x8, PT ;  /* 0x000000080400780c */ /* 0x000fc80003fa4270 */
[----:B------:R-:W-:-:S13]  /*6e20*/  ISETP.GT.AND P5, PT, R3, 0x88, P5 ;  /* 0x000000880300780c */ /* 0x000fda0002fa4270 */
        /* <DEDUP_REMOVED lines=42> */
[----:B------:R-:W-:Y:S01]  /*70d0*/  @P5 STG.E.U16 desc[UR36][R8.64+0x42], R41 ;  /* 0x0000422908005986 */ /* 0x000fe2000c101524 */
[----:B------:R-:W-:-:S04]  /*70e0*/  ISETP.GT.AND P5, PT, R4, 0x20, PT ;  /* 0x000000200400780c */ /* 0x000fc80003fa4270 */
[----:B------:R-:W-:-:S13]  /*70f0*/  ISETP.GT.AND P5, PT, R3, 0x88, P5 ;  /* 0x000000880300780c */ /* 0x000fda0002fa4270 */
[----:B------:R-:W-:Y:S01]  /*7100*/  @P5 STG.E.U16 desc[UR36][R6.64+0x40], R42 ;  /* 0x0000402a06005986 */ /* 0x000fe2000c101524 */
[----:B------:R-:W-:Y:S02]  /*7110*/  ISETP.GT.AND P5, PT, R3, 0x88, P6 ;  /* 0x000000880300780c */ /* 0x000fe400037a4270 */
[----:B------:R-:W-:-:S11]  /*7120*/  ISETP.GT.AND P6, PT, R4, 0x28, PT ;  /* 0x000000280400780c */ /* 0x000fd60003fc4270 */
[----:B------:R-:W-:Y:S01]  /*7130*/  @P5 STG.E.U16 desc[UR36][R6.64+0x42], R43 ;  /* 0x0000422b06005986 */ /* 0x000fe2000c101524 */
[----:B------:R-:W-:-:S13]  /*7140*/  ISETP.GT.AND P5, PT, R3, 0x80, P6 ;  /* 0x000000800300780c */ /* 0x000fda00037a4270 */
[----:B------:R-:W-:Y:S02]  /*7150*/  @P5 IMAD.MOV.U32 R4, RZ, RZ, R12 ;  /* 0x000000ffff045224 */ /* 0x000fe400078e000c */
[----:B------:R-:W-:-:S05]  /*7160*/  @P5 IMAD.MOV.U32 R5, RZ, RZ, R13 ;  /* 0x000000ffff055224 */ /* 0x000fca00078e000d */
[----:B------:R0:W-:Y:S01]  /*7170*/  @P5 STG.E.U16 desc[UR36][R4.64+0x50], R44 ;  /* 0x0000502c04005986 */ /* 0x0001e2000c101524 */
[C---:B------:R-:W-:Y:S02]  /*7180*/  ISETP.GT.AND P5, PT, R3.reuse, 0x80, P4 ;  /* 0x000000800300780c */ /* 0x040fe400027a4270 */
[----:B------:R-:W-:-:S11]  /*7190*/  ISETP.GT.AND P4, PT, R3, 0x88, P4 ;  /* 0x000000880300780c */ /* 0x000fd60002784270 */
[----:B0-----:R-:W-:Y:S02]  /*71a0*/  @P5 IMAD.MOV.U32 R4, RZ, RZ, R12 ;  /* 0x000000ffff045224 */ /* 0x001fe400078e000c */
[----:B------:R-:W-:-:S05]  /*71b0*/  @P5 IMAD.MOV.U32 R5, RZ, RZ, R13 ;  /* 0x000000ffff055224 */ /* 0x000fca00078e000d */
[----:B------:R0:W-:Y:S01]  /*71c0*/  @P5 STG.E.U16 desc[UR36][R4.64+0x52], R45 ;  /* 0x0000522d04005986 */ /* 0x0001e2000c101524 */
[----:B------:R-:W-:-:S13]  /*71d0*/  ISETP.GT.AND P5, PT, R3, 0x88, P6 ;  /* 0x000000880300780c */ /* 0x000fda00037a4270 */
[----:B0-----:R-:W-:Y:S02]  /*71e0*/  @P5 IMAD.MOV.U32 R4, RZ, RZ, R6 ;  /* 0x000000ffff045224 */ /* 0x001fe400078e0006 */
[----:B------:R-:W-:-:S05]  /*71f0*/  @P5 IMAD.MOV.U32 R5, RZ, RZ, R7 ;  /* 0x000000ffff055224 */ /* 0x000fca00078e0007 */
[----:B------:R0:W-:Y:S02]  /*7200*/  @P5 STG.E.U16 desc[UR36][R4.64+0x50], R46 ;  /* 0x0000502e04005986 */ /* 0x0001e4000c101524 */
[----:B0-----:R-:W-:Y:S02]  /*7210*/  @P4 IMAD.MOV.U32 R4, RZ, RZ, R6 ;  /* 0x000000ffff044224 */ /* 0x001fe400078e0006 */
[----:B------:R-:W-:-:S05]  /*7220*/  @P4 IMAD.MOV.U32 R5, RZ, RZ, R7 ;  /* 0x000000ffff054224 */ /* 0x000fca00078e0007 */
[----:B------:R0:W-:Y:S01]  /*7230*/  @P4 STG.E.U16 desc[UR36][R4.64+0x52], R47 ;  /* 0x0000522f04004986 */ /* 0x0001e2000c101524 */
[C---:B------:R-:W-:Y:S02]  /*7240*/  ISETP.GT.AND P4, PT, R3.reuse, 0x80, P0 ;  /* 0x000000800300780c */ /* 0x040fe40000784270 */
[----:B------:R-:W-:-:S11]  /*7250*/  ISETP.GT.AND P0, PT, R3, 0x88, P0 ;  /* 0x000000880300780c */ /* 0x000fd60000704270 */
        /* <DEDUP_REMOVED lines=9> */
[----:B------:R-:W-:Y:S01]  /*72f0*/  ISETP.GT.AND P2, PT, R3, 0x88, P2 ;  /* 0x000000880300780c */ /* 0x000fe20001744270 */
[----:B0-----:R-:W-:Y:S02]  /*7300*/  @P0 IMAD.MOV.U32 R4, RZ, RZ, R6 ;  /* 0x000000ffff040224 */ /* 0x001fe400078e0006 */
[----:B------:R-:W-:-:S05]  /*7310*/  @P0 IMAD.MOV.U32 R5, RZ, RZ, R7 ;  /* 0x000000ffff050224 */ /* 0x000fca00078e0007 */
[----:B------:R0:W-:Y:S01]  /*7320*/  @P0 STG.E.U16 desc[UR36][R4.64+0x60], R50 ;  /* 0x0000603204000986 */ /* 0x0001e2000c101524 */
[C---:B------:R-:W-:Y:S02]  /*7330*/  ISETP.GT.AND P0, PT, R3.reuse, 0x80, P1 ;  /* 0x000000800300780c */ /* 0x040fe40000f04270 */
[----:B------:R-:W-:Y:S01]  /*7340*/  ISETP.GT.AND P1, PT, R3, 0x88, P1 ;  /* 0x000000880300780c */ /* 0x000fe20000f24270 */
[----:B0-----:R-:W-:Y:S02]  /*7350*/  @P3 IMAD.MOV.U32 R4, RZ, RZ, R6 ;  /* 0x000000ffff043224 */ /* 0x001fe400078e0006 */
[----:B------:R-:W-:-:S05]  /*7360*/  @P3 IMAD.MOV.U32 R5, RZ, RZ, R7 ;  /* 0x000000ffff053224 */ /* 0x000fca00078e0007 */
[----:B------:R0:W-:Y:S02]  /*7370*/  @P3 STG.E.U16 desc[UR36][R4.64+0x62], R51 ;  /* 0x0000623304003986 */ /* 0x0001e4000c101524 */
[----:B0-----:R-:W-:Y:S02]  /*7380*/  @P4 IMAD.MOV.U32 R4, RZ, RZ, R12 ;  /* 0x000000ffff044224 */ /* 0x001fe400078e000c */
[----:B------:R-:W-:-:S05]  /*7390*/  @P4 IMAD.MOV.U32 R5, RZ, RZ, R13 ;  /* 0x000000ffff054224 */ /* 0x000fca00078e000d */
[----:B------:R0:W-:Y:S04]  /*73a0*/  @P4 STG.E.U16 desc[UR36][R4.64+0x70], R52 ;  /* 0x0000703404004986 */ /* 0x0001e8000c101524 */
[----:B------:R1:W-:Y:S01]  /*73b0*/  @P0 STG.E.U16 desc[UR36][R12.64+0x72], R53 ;  /* 0x000072350c000986 */ /* 0x0003e2000c101524 */
[----:B0-----:R-:W-:Y:S02]  /*73c0*/  @P2 IMAD.MOV.U32 R4, RZ, RZ, R6 ;  /* 0x000000ffff042224 */ /* 0x001fe400078e0006 */
[----:B------:R-:W-:-:S05]  /*73d0*/  @P2 IMAD.MOV.U32 R5, RZ, RZ, R7 ;  /* 0x000000ffff052224 */ /* 0x000fca00078e0007 */
[----:B------:R1:W-:Y:S04]  /*73e0*/  @P2 STG.E.U16 desc[UR36][R4.64+0x70], R54 ;  /* 0x0000703604002986 */ /* 0x0003e8000c101524 */
[----:B------:R1:W-:Y:S02]  /*73f0*/  @P1 STG.E.U16 desc[UR36][R6.64+0x72], R55 ;  /* 0x0000723706001986 */ /* 0x0003e4000c101524 */
.L_x_156:
[----:B------:R-:W-:Y:S05]  /*7400*/  BSYNC B0 ;  /* 0x0000000000007941 */ /* 0x000fea0003800000 */
.L_x_32:
[----:B------:R-:W-:Y:S01]  /*7410*/  IADD3 R16, P0, R16, UR38, RZ ;  /* 0x0000002610107c10 */ /* 0x000fe2000ff1e0ff */
[----:B------:R-:W-:Y:S01]  /*7420*/  ULDC.64 UR4, c[0x0][0x650] ;  /* 0x0001940000047ab9 */ /* 0x000fe20000000a00 */
[----:B------:R-:W-:Y:S01]  /*7430*/  PRMT R3, RZ, 0x7610, R3 ;  /* 0x00007610ff037816 */ /* 0x000fe20000000003 */
[----:B------:R-:W-:Y:S01]  /*7440*/  IMAD.MOV.U32 R102, RZ, RZ, -0x1 ;  /* 0xffffffffff667424 */ /* 0x000fe200078e00ff */
[----:B------:R-:W-:Y:S01]  /*7450*/  IADD3.X R17, R17, UR41, RZ, P0, !PT ;  /* 0x0000002911117c10 */ /* 0x000fe200087fe4ff */
[----:B------:R-:W-:Y:S01]  /*7460*/  IMAD.MOV.U32 R23, RZ, RZ, -0x1 ;  /* 0xffffffffff177424 */ /* 0x000fe200078e00ff */
[----:B------:R-:W-:-:S04]  /*7470*/  ISETP.GE.U32.AND P0, PT, R16, UR4, PT ;  /* 0x0000000410007c0c */ /* 0x000fc8000bf06070 */
[----:B------:R-:W-:-:S13]  /*7480*/  ISETP.GE.U32.AND.EX P0, PT, R17, UR5, PT, P0 ;  /* 0x0000000511007c0c */ /* 0x000fda000bf06100 */
[----:B------:R-:W-:Y:S05]  /*7490*/  @P0 BRA `(.L_x_157) ;  /* 0x00000004004c0947 */ /* 0x000fea0003800000 */
[----:B------:R-:W4:Y:S01]  /*74a0*/  LDC.64 R10, c[0x0][0x628] ;  /* 0x00018a00ff0a7b82 */ /* 0x000f220000000a00 */
[----:B-12---:R-:W1:Y:S01]  /*74b0*/  S2R R12, SR_CTAID.X ;  /* 0x00000000000c7919 */ /* 0x006e620000002500 */
[----:B0-----:R-:W-:Y:S02]  /*74c0*/  IMAD.MOV.U32 R8, RZ, RZ, R16 ;  /* 0x000000ffff087224 */ /* 0x001fe400078e0010 */
[----:B------:R-:W-:Y:S01]  /*74d0*/  IMAD.MOV.U32 R9, RZ, RZ, R17 ;  /* 0x000000ffff097224 */ /* 0x000fe200078e0011 */
[----:B------:R-:W0:Y:S03]  /*74e0*/  S2R R20, SR_CTAID.Y ;  /* 0x0000000000147919 */ /* 0x000e260000002600 */
[----:B------:R-:W2:Y:S08]  /*74f0*/  LDC R0, c[0x0][0x630] ;  /* 0x00018c00ff007b82 */ /* 0x000eb00000000800 */
[----:B---3--:R-:W3:Y:S01]  /*7500*/  LDC.64 R14, c[0x0][0x620] ;  /* 0x00018800ff0e7b82 */ /* 0x008ee20000000a00 */
[----:B----4-:R-:W-:-:S04]  /*7510*/  ISETP.NE.U32.AND P0, PT, R10, RZ, PT ;  /* 0x000000ff0a00720c */ /* 0x010fc80003f05070 */
[----:B------:R-:W-:-:S13]  /*7520*/  ISETP.NE.AND.EX P0, PT, R11, RZ, PT, P0 ;  /* 0x000000ff0b00720c */ /* 0x000fda0003f05300 */
[----:B0123--:R-:W-:Y:S05]  /*7530*/  @!P0 BRA `(.L_x_158) ;  /* 0x0000000000288947 */ /* 0x00ffea0003800000 */
        /* <DEDUP_REMOVED lines=10> */
.L_x_158:
[-CC-:B------:R-:W-:Y:S01]  /*75e0*/  SHF.R.U64 R23, R8, R0.reuse, R9.reuse ;  /* 0x0000000008177219 */ /* 0x180fe20000001209 */
[----:B------:R-:W0:Y:S01]  /*75f0*/  LDC.64 R26, c[0x0][0x640] ;  /* 0x00019000ff1a7b82 */ /* 0x000e220000000a00 */
[----:B------:R-:W-:Y:S01]  /*7600*/  SHF.R.U32.HI R0, RZ, R0, R9 ;  /* 0x00000000ff007219 */ /* 0x000fe20000011609 */
[----:B------:R-:W-:Y:S01]  /*7610*/  ULDC UR4, c[0x0][0x150] ;  /* 0x0000540000047ab9 */ /* 0x000fe20000000800 */
[----:B------:R-:W-:Y:S02]  /*7620*/  IADD3 R3, P0, RZ, -R23, RZ ;  /* 0x80000017ff037210 */ /* 0x000fe40007f1e0ff */
[----:B------:R-:W-:-:S03]  /*7630*/  I2FP.F32.U32 R7, R12 ;  /* 0x0000000c00077245 */ /* 0x000fc60000201000 */
[----:B------:R-:W1:Y:S01]  /*7640*/  LDC R6, c[0x0][0x618] ;  /* 0x00018600ff067b82 */ /* 0x000e620000000800 */
[----:B------:R-:W-:Y:S02]  /*7650*/  IMAD.X R5, RZ, RZ, ~R0, P0 ;  /* 0x000000ffff057224 */ /* 0x000fe400000e0e00 */
[----:B------:R-:W-:Y:S01]  /*7660*/  FMUL R7, R7, UR4 ;  /* 0x0000000407077c20 */ /* 0x000fe20008400000 */
[----:B------:R-:W-:Y:S01]  /*7670*/  ULDC UR4, c[0x0][0x154] ;  /* 0x0000550000047ab9 */ /* 0x000fe20000000800 */
[-C--:B------:R-:W-:Y:S02]  /*7680*/  IMAD R0, R5, R14.reuse, RZ ;  /* 0x0000000e05007224 */ /* 0x080fe400078e02ff */
[C---:B------:R-:W-:Y:S01]  /*7690*/  IMAD.WIDE.U32 R4, R3.reuse, R14, R16 ;  /* 0x0000000e03047225 */ /* 0x040fe200078e0010 */
[----:B------:R-:W2:Y:S01]  /*76a0*/  LDC R8, c[0x0][0x608] ;  /* 0x00018200ff087b82 */ /* 0x000ea20000000800 */
[----:B------:R-:W3:Y:S02]  /*76b0*/  F2I.U32.TRUNC.NTZ R7, R7 ;  /* 0x0000000700077305 */ /* 0x000ee4000020f000 */
[----:B------:R-:W-:Y:S01]  /*76c0*/  IMAD R3, R3, R15, R0 ;  /* 0x0000000f03037224 */ /* 0x000fe200078e0200 */
[----:B------:R-:W-:-:S03]  /*76d0*/  I2FP.F32.U32 R0, R20 ;  /* 0x0000001400007245 */ /* 0x000fc60000201000 */
[----:B------:R-:W-:Y:S01]  /*76e0*/  IMAD.IADD R3, R5, 0x1, R3 ;  /* 0x0000000105037824 */ /* 0x000fe200078e0203 */
[----:B------:R-:W4:Y:S01]  /*76f0*/  LDC R11, c[0x0][0x658] ;  /* 0x00019600ff0b7b82 */ /* 0x000f220000000800 */
[----:B0-----:R-:W-:-:S04]  /*7700*/  ISETP.NE.U32.AND P0, PT, R26, RZ, PT ;  /* 0x000000ff1a00720c */ /* 0x001fc80003f05070 */
[----:B------:R-:W-:-:S03]  /*7710*/  ISETP.NE.AND.EX P0, PT, R27, RZ, PT, P0 ;  /* 0x000000ff1b00720c */ /* 0x000fc60003f05300 */
[----:B------:R-:W0:Y:S01]  /*7720*/  LDC R9, c[0x0][0x144] ;  /* 0x00005100ff097b82 */ /* 0x000e220000000800 */
[-C--:B-1----:R-:W-:Y:S01]  /*7730*/  SHF.R.U64 R10, R4, R6.reuse, R3 ;  /* 0x00000006040a7219 */ /* 0x082fe20000001203 */
[----:B---3--:R-:W-:Y:S01]  /*7740*/  IMAD.MOV R7, RZ, RZ, -R7 ;  /* 0x000000ffff077224 */ /* 0x008fe200078e0a07 */
[----:B------:R-:W-:Y:S01]  /*7750*/  SHF.R.U32.HI R3, RZ, R6, R3 ;  /* 0x00000006ff037219 */ /* 0x000fe20000011603 */
[----:B------:R-:W-:-:S04]  /*7760*/  FMUL R6, R0, UR4 ;  /* 0x0000000400067c20 */ /* 0x000fc80008400000 */
[----:B------:R-:W1:Y:S01]  /*7770*/  LDC R21, c[0x0][0x148] ;  /* 0x00005200ff157b82 */ /* 0x000e620000000800 */
[----:B------:R3:W0:Y:S01]  /*7780*/  F2I.U32.TRUNC.NTZ R14, R6 ;  /* 0x00000006000e7305 */ /* 0x000622000020f000 */
[-CC-:B--2---:R-:W-:Y:S02]  /*7790*/  SHF.R.U64 R13, R10, R8.reuse, R3.reuse ;  /* 0x000000080a0d7219 */ /* 0x184fe40000001203 */
[----:B------:R-:W-:-:S04]  /*77a0*/  SHF.R.U32.HI R0, RZ, R8, R3 ;  /* 0x00000008ff007219 */ /* 0x000fc80000011603 */
[----:B------:R-:W2:Y:S01]  /*77b0*/  LDC R24, c[0x0][0x648] ;  /* 0x00019200ff187b82 */ /* 0x000ea20000000800 */
[-CC-:B----4-:R-:W-:Y:S02]  /*77c0*/  SHF.R.U64 R15, R13, R11.reuse, R0.reuse ;  /* 0x0000000b0d0f7219 */ /* 0x190fe40000001200 */
[----:B------:R-:W-:-:S03]  /*77d0*/  SHF.R.U32.HI R5, RZ, R11, R0 ;  /* 0x0000000bff057219 */ /* 0x000fc60000011600 */
[----:B------:R-:W-:Y:S02]  /*77e0*/  IMAD.MOV.U32 R4, RZ, RZ, R15 ;  /* 0x000000ffff047224 */ /* 0x000fe400078e000f */
[----:B------:R-:W4:Y:S01]  /*77f0*/  LDC R28, c[0x0][0x638] ;  /* 0x00018e00ff1c7b82 */ /* 0x000f220000000800 */
[----:B0-----:R-:W-:-:S07]  /*7800*/  IMAD R25, R9, R7, R12 ;  /* 0x0000000709197224 */ /* 0x001fce00078e020c */
[----:B------:R-:W0:Y:S08]  /*7810*/  LDC R29, c[0x0][0x610] ;  /* 0x00018400ff1d7b82 */ /* 0x000e300000000800 */
[----:B------:R-:W0:Y:S01]  /*7820*/  LDC R30, c[0x0][0x600] ;  /* 0x00018000ff1e7b82 */ /* 0x000e220000000800 */
[----:B-123--:R-:W-:Y:S05]  /*7830*/  @!P0 BRA `(.L_x_159) ;  /* 0x0000000000288947 */ /* 0x00efea0003800000 */
[----:B------:R-:W1:Y:S02]  /*7840*/  LDC R0, c[0x0][0x64c] ;  /* 0x00019300ff007b82 */ /* 0x000e640000000800 */
[----:B-1----:R-:W-:-:S05]  /*7850*/  IADD3 R3, P0, R15, R0, RZ ;  /* 0x000000000f037210 */ /* 0x002fca0007f1e0ff */
        /* <DEDUP_REMOVED lines=8> */
.L_x_159:
[----:B------:R-:W-:Y:S01]  /*78e0*/  ISETP.NE.AND P0, PT, R2, 0x1, PT ;  /* 0x000000010200780c */ /* 0x000fe20003f05270 */
[----:B------:R-:W-:Y:S01]  /*78f0*/  IMAD.MOV R14, RZ, RZ, -R14 ;  /* 0x000000ffff0e7224 */ /* 0x000fe200078e0a0e */
[----:B------:R-:W-:Y:S02]  /*7900*/  SHF.R.U64 R0, R4, R24, R5 ;  /* 0x0000001804007219 */ /* 0x000fe40000001205 */
[----:B------:R-:W-:Y:S02]  /*7910*/  LOP3.LUT R3, R13, R100, RZ, 0xc0, !PT ;  /* 0x000000640d037212 */ /* 0x000fe400078ec0ff */
[----:B------:R-:W-:Y:S01]  /*7920*/  LOP3.LUT R10, R10, R99, RZ, 0xc0, !PT ;  /* 0x000000630a0a7212 */ /* 0x000fe200078ec0ff */
[----:B------:R-:W-:Y:S02]  /*7930*/  IMAD.MOV R4, RZ, RZ, -R0 ;  /* 0x000000ffff047224 */ /* 0x000fe400078e0a00 */
[----:B------:R-:W-:Y:S02]  /*7940*/  IMAD R0, R92, R0, R3 ;  /* 0x000000005c007224 */ /* 0x000fe400078e0203 */
[----:B----4-:R-:W-:-:S02]  /*7950*/  IMAD R3, R4, R28, R15 ;  /* 0x0000001c04037224 */ /* 0x010fc400078e020f */
[----:B------:R-:W-:Y:S02]  /*7960*/  @P0 IMAD R25, R21, R14, R20 ;  /* 0x0000000e15190224 */ /* 0x000fe400078e0214 */
[----:B0-----:R-:W-:Y:S02]  /*7970*/  IMAD R5, R3, R30, R10 ;  /* 0x0000001e03057224 */ /* 0x001fe400078e020a */
[----:B------:R-:W-:Y:S02]  /*7980*/  IMAD R0, R0, R29, R25 ;  /* 0x0000001d00007224 */ /* 0x000fe400078e0219 */
[----:B------:R-:W-:-:S03]  /*7990*/  IMAD.MOV.U32 R4, RZ, RZ, 0x1 ;  /* 0x00000001ff047424 */ /* 0x000fc600078e00ff */
[----:B------:R-:W-:Y:S02]  /*79a0*/  SEL R102, R5, R0, !P0 ;  /* 0x0000000005667207 */ /* 0x000fe40004000000 */
[----:B------:R-:W-:Y:S02]  /*79b0*/  PRMT R3, R4, 0x7610, R3 ;  /* 0x0000761004037816 */ /* 0x000fe40000000003 */
[----:B------:R-:W-:-:S07]  /*79c0*/  SEL R0, R0, R5, !P0 ;  /* 0x0000000500007207 */ /* 0x000fce0004000000 */
.L_x_157:
[----:B------:R-:W-:Y:S01]  /*79d0*/  UIADD3 UR42, UR43, UR42, URZ ;  /* 0x0000002a2b2a7290 */ /* 0x000fe2000fffe03f */
[----:B------:R-:W-:Y:S01]  /*79e0*/  LOP3.LUT P0, RZ, R3, 0xff, RZ, 0xc0, !PT ;  /* 0x000000ff03ff7812 */ /* 0x000fe2000780c0ff */
[----:B------:R-:W-:Y:S02]  /*79f0*/  IMAD.MOV.U32 R109, RZ, RZ, R0 ;  /* 0x000000ffff6d7224 */ /* 0x000fe400078e0000 */
[----:B------:R-:W-:Y:S02]  /*7a00*/  USHF.R.U32.HI UR4, URZ, 0x1, UR42 ;  /* 0x000000013f047899 */ /* 0x000fe4000801162a */
[----:B------:R-:W-:Y:S02]  /*7a10*/  UISETP.GT.U32.AND UP1, UPT, UR42, 0x1, UPT ;  /* 0x000000012a00788c */ /* 0x000fe4000bf24070 */
[----:B------:R-:W-:Y:S02]  /*7a20*/  ULOP3.LUT UR4, UR4, 0x1, URZ, 0xc0, !UPT ;  /* 0x0000000104047892 */ /* 0x000fe4000f8ec03f */
[----:B------:R-:W-:-:S02]  /*7a30*/  UISETP.LT.U32.AND UP1, UPT, UR43, 0x2, UP1 ;  /* 0x000000022b00788c */ /* 0x000fc40008f21070 */
[----:B------:R-:W-:Y:S02]  /*7a40*/  UISETP.NE.U32.AND UP0, UPT, UR4, 0x1, UPT ;  /* 0x000000010400788c */ /* 0x000fe4000bf05070 */
[----:B------:R-:W-:Y:S02]  /*7a50*/  USEL UR5, URZ, 0x1, !UP1 ;  /* 0x000000013f057887 */ /* 0x000fe4000c800000 */
[----:B------:R-:W-:Y:S02]  /*7a60*/  UISETP.GT.U32.AND UP0, UPT, UR43, 0x1, !UP0 ;  /* 0x000000012b00788c */ /* 0x000fe4000c704070 */
[----:B------:R-:W-:Y:S02]  /*7a70*/  ULOP3.LUT UR42, UR42, 0x1, URZ, 0xc0, !UPT ;  /* 0x000000012a2a7892 */ /* 0x000fe4000f8ec03f */
[----:B------:R-:W-:-:S04]  /*7a80*/  USEL UR4, URZ, 0x1, !UP0 ;  /* 0x000000013f047887 */ /* 0x000fc8000c000000 */
[----:B------:R-:W-:Y:S01]  /*7a90*/  ULOP3.LUT UR40, UR4, UR40, UR5, 0x96, !UPT ;  /* 0x0000002804287292 */ /* 0x000fe2000f8e9605 */
[----:B------:R-:W-:Y:S11]  /*7aa0*/  @P0 BRA `(.L_x_160) ;  /* 0xffffff9800580947 */ /* 0x000ff6000383ffff */
[----:B------:R-:W-:Y:S05]  /*7ab0*/  EXIT ;  /* 0x000000000000794d */ /* 0x000fea0003800000 */
.L_x_7:
        /* <DEDUP_REMOVED lines=26> */
.L_x_162:
[----:B------:R-:W0:Y:S01]  /*7c60*/  LDC.64 R28, c[0x0][0x640] ;  /* 0x00019000ff1c7b82 */ /* 0x000e220000000a00 */
[-CC-:B------:R-:W-:Y:S01]  /*7c70*/  SHF.R.U64 R21, R14, R6.reuse, R15.reuse ;  /* 0x000000060e157219 */ /* 0x180fe2000000120f */
[----:B------:R-:W-:Y:S01]  /*7c80*/  IMAD.MOV.U32 R30, RZ, RZ, 0x1 ;  /* 0x00000001ff1e7424 */ /* 0x000fe200078e00ff */
[----:B------:R-:W-:Y:S02]  /*7c90*/  SHF.R.U32.HI R6, RZ, R6, R15 ;  /* 0x00000006ff067219 */ /* 0x000fe4000001160f */
[----:B------:R-:W-:-:S03]  /*7ca0*/  IADD3 R13, P0, RZ, -R21, RZ ;  /* 0x80000015ff0d7210 */ /* 0x000fc60007f1e0ff */
[----:B------:R-:W1:Y:S02]  /*7cb0*/  LDC R12, c[0x0][0x618] ;  /* 0x00018600ff0c7b82 */ /* 0x000e640000000800 */
[----:B------:R-:W-:-:S04]  /*7cc0*/  IMAD.X R11, RZ, RZ, ~R6, P0 ;  /* 0x000000ffff0b7224 */ /* 0x000fc800000e0e06 */
[-C--:B------:R-:W-:Y:S02]  /*7cd0*/  IMAD R6, R11, R24.reuse, RZ ;  /* 0x000000180b067224 */ /* 0x080fe400078e02ff */
[----:B------:R-:W2:Y:S01]  /*7ce0*/  LDC R14, c[0x0][0x608] ;  /* 0x00018200ff0e7b82 */ /* 0x000ea20000000800 */
[----:B------:R-:W-:-:S04]  /*7cf0*/  IMAD.WIDE.U32 R10, R13, R24, R16 ;  /* 0x000000180d0a7225 */ /* 0x000fc800078e0010 */
[----:B------:R-:W-:-:S03]  /*7d00*/  IMAD R13, R13, R25, R6 ;  /* 0x000000190d0d7224 */ /* 0x000fc600078e0206 */
[----:B------:R-:W3:Y:S01]  /*7d10*/  LDC R27, c[0x0][0x658] ;  /* 0x00019600ff1b7b82 */ /* 0x000ee20000000800 */
[----:B------:R-:W-:Y:S01]  /*7d20*/  IMAD.IADD R11, R11, 0x1, R13 ;  /* 0x000000010b0b7824 */ /* 0x000fe200078e020d */
[----:B0-----:R-:W-:-:S04]  /*7d30*/  ISETP.NE.U32.AND P0, PT, R28, RZ, PT ;  /* 0x000000ff1c00720c */ /* 0x001fc80003f05070 */
[----:B------:R-:W-:Y:S02]  /*7d40*/  ISETP.NE.AND.EX P0, PT, R29, RZ, PT, P0 ;  /* 0x000000ff1d00720c */ /* 0x000fe40003f05300 */
[----:B------:R-:W0:Y:S01]  /*7d50*/  LDC R20, c[0x0][0x600] ;  /* 0x00018000ff147b82 */ /* 0x000e220000000800 */
[-CC-:B-1----:R-:W-:Y:S01]  /*7d60*/  SHF.R.U64 R8, R10, R12.reuse, R11.reuse ;  /* 0x0000000c0a087219 */ /* 0x182fe2000000120b */
[----:B------:R-:W-:Y:S01]  /*7d70*/  IMAD.MOV.U32 R10, RZ, RZ, -0x1 ;  /* 0xffffffffff0a7424 */ /* 0x000fe200078e00ff */
[----:B------:R-:W-:-:S05]  /*7d80*/  SHF.R.U32.HI R11, RZ, R12, R11 ;  /* 0x0000000cff0b7219 */ /* 0x000fca000001160b */
[----:B------:R-:W1:Y:S01]  /*7d90*/  LDC R24, c[0x0][0x648] ;  /* 0x00019200ff187b82 */ /* 0x000e620000000800 */
[-CC-:B--2---:R-:W-:Y:S02]  /*7da0*/  SHF.R.U64 R23, R8, R14.reuse, R11.reuse ;  /* 0x0000000e08177219 */ /* 0x184fe4000000120b */
[----:B------:R-:W-:-:S05]  /*7db0*/  SHF.R.U32.HI R6, RZ, R14, R11 ;  /* 0x0000000eff067219 */ /* 0x000fca000001160b */
[----:B------:R-:W2:Y:S01]  /*7dc0*/  LDC R26, c[0x0][0x638] ;  /* 0x00018e00ff1a7b82 */ /* 0x000ea20000000800 */
[-C--:B---3--:R-:W-:Y:S02]  /*7dd0*/  SHF.L.U32 R10, R10, R27.reuse, RZ ;  /* 0x0000001b0a0a7219 */ /* 0x088fe400000006ff */
[-CC-:B------:R-:W-:Y:S02]  /*7de0*/  SHF.R.U64 R25, R23, R27.reuse, R6.reuse ;  /* 0x0000001b17197219 */ /* 0x180fe40000001206 */
[----:B------:R-:W-:Y:S02]  /*7df0*/  LOP3.LUT R32, RZ, R10, RZ, 0x33, !PT ;  /* 0x0000000aff207212 */ /* 0x000fe400078e33ff */
[----:B------:R-:W-:Y:S01]  /*7e00*/  SHF.R.U32.HI R11, RZ, R27, R6 ;  /* 0x0000001bff0b7219 */ /* 0x000fe20000011606 */
[----:B------:R-:W3:Y:S01]  /*7e10*/  LDC R31, c[0x0][0x610] ;  /* 0x00018400ff1f7b82 */ /* 0x000ee20000000800 */
[----:B------:R-:W-:Y:S01]  /*7e20*/  IMAD.MOV.U32 R10, RZ, RZ, R25 ;  /* 0x000000ffff0a7224 */ /* 0x000fe200078e0019 */
[----:B------:R-:W-:Y:S06]  /*7e30*/  @!P0 BRA `(.L_x_163) ;  /* 0x0000000000288947 */ /* 0x000fec0003800000 */
        /* <DEDUP_REMOVED lines=10> */
.L_x_163:
[----:B------:R-:W-:Y:S02]  /*7ee0*/  ISETP.NE.AND P0, PT, R2, 0x1, PT ;  /* 0x000000010200780c */ /* 0x000fe40003f05270 */
[----:B-1----:R-:W-:Y:S01]  /*7ef0*/  SHF.R.U64 R6, R10, R24, R11 ;  /* 0x000000180a067219 */ /* 0x002fe2000000120b */
[----:B0-----:R-:W-:Y:S01]  /*7f00*/  VIADD R11, R20, 0xffffffff ;  /* 0xffffffff140b7836 */ /* 0x001fe20000000000 */
[----:B------:R-:W-:Y:S02]  /*7f10*/  SHF.L.U32 R30, R30, R27, RZ ;  /* 0x0000001b1e1e7219 */ /* 0x000fe400000006ff */
[----:B------:R-:W-:Y:S01]  /*7f20*/  LOP3.LUT R5, R23, R32, RZ, 0xc0, !PT ;  /* 0x0000002017057212 */ /* 0x000fe200078ec0ff */
[----:B------:R-:W-:-:S04]  /*7f30*/  IMAD.MOV R10, RZ, RZ, -R6 ;  /* 0x000000ffff0a7224 */ /* 0x000fc800078e0a06 */
[----:B------:R-:W-:Y:S01]  /*7f40*/  IMAD R6, R30, R6, R5 ;  /* 0x000000061e067224 */ /* 0x000fe200078e0205 */
[----:B------:R-:W-:Y:S01]  /*7f50*/  LOP3.LUT R5, R8, R11, RZ, 0xc0, !PT ;  /* 0x0000000b08057212 */ /* 0x000fe200078ec0ff */
[----:B------:R-:W-:Y:S02]  /*7f60*/  @P0 IMAD R7, R9, R22, R4 ;  /* 0x0000001609070224 */ /* 0x000fe400078e0204 */
[----:B--2---:R-:W-:Y:S02]  /*7f70*/  IMAD R4, R10, R26, R25 ;  /* 0x0000001a0a047224 */ /* 0x004fe400078e0219 */
[----:B---3--:R-:W-:Y:S02]  /*7f80*/  IMAD R7, R6, R31, R7 ;  /* 0x0000001f06077224 */ /* 0x008fe400078e0207 */
[----:B------:R-:W-:Y:S02]  /*7f90*/  IMAD R4, R4, R20, R5 ;  /* 0x0000001404047224 */ /* 0x000fe400078e0205 */
[----:B------:R-:W-:-:S02]  /*7fa0*/  IMAD.MOV.U32 R8, RZ, RZ, 0x1 ;  /* 0x00000001ff087424 */ /* 0x000fc400078e00ff */
[----:B------:R-:W-:Y:S01]  /*7fb0*/  IMAD.MOV.U32 R6, RZ, RZ, R21 ;  /* 0x000000ffff067224 */ /* 0x000fe200078e0015 */
[----:B------:R-:W-:Y:S02]  /*7fc0*/  SEL R19, R4, R7, !P0 ;  /* 0x0000000704137207 */ /* 0x000fe40004000000 */
[----:B------:R-:W-:-:S07]  /*7fd0*/  SEL R20, R7, R4, !P0 ;  /* 0x0000000407147207 */ /* 0x000fce0004000000 */
.L_x_161:
[----:B------:R-:W-:-:S08]  /*7fe0*/  NOP ;  /* 0x0000000000007918 */ /* 0x000fd00000000000 */
[----:B------:R-:W0:-:S00]  /*7ff0*/  USETMAXREG.DEALLOC.CTAPOOL 0x28 ;  /* 0x00000028000079c8 */ /* 0x000e0000080e0500 */
[----:B0-----:R-:W-:-:S13]  /*8000*/  ISETP.NE.AND P0, PT, R3, RZ, PT ;  /* 0x000000ff0300720c */ /* 0x001fda0003f05270 */
[----:B------:R-:W-:Y:S05]  /*8010*/  @P0 EXIT ;  /* 0x000000000000094d */ /* 0x000fea0003800000 */
[----:B------:R-:W-:Y:S01]  /*8020*/  LOP3.LUT P0, RZ, R8, 0xff, RZ, 0xc0, !PT ;  /* 0x000000ff08ff7812 */ /* 0x000fe2000780c0ff */
[----:B------:R-:W-:Y:S02]  /*8030*/  IMAD.MOV.U32 R3, RZ, RZ, 0x1 ;  /* 0x00000001ff037424 */ /* 0x000fe400078e00ff */
[----:B------:R-:W-:-:S10]  /*8040*/  IMAD.MOV.U32 R8, RZ, RZ, RZ ;  /* 0x000000ffff087224 */ /* 0x000fd400078e00ff */
[----:B------:R-:W-:Y:S05]  /*8050*/  @!P0 BRA `(.L_x_164) ;  /* 0x0000000c00588947 */ /* 0x000fea0003800000 */
[----:B------:R-:W0:Y:S01]  /*8060*/  LDC R3, c[0x0][0x28c] ;  /* 0x0000a300ff037b82 */ /* 0x000e220000000800 */
[----:B------:R-:W-:Y:S01]  /*8070*/  ULDC UR5, c[0x0][0x658] ;  /* 0x0001960000057ab9 */ /* 0x000fe20000000800 */
[----:B------:R-:W-:Y:S01]  /*8080*/  UMOV UR6, 0xffffffff ;  /* 0xffffffff00067882 */ /* 0x000fe20000000000 */
[----:B------:R-:W-:Y:S01]  /*8090*/  BSSY B0, `(.L_x_164) ;  /* 0x00000d2000007945 */ /* 0x000fe20003800000 */
[----:B------:R-:W-:Y:S01]  /*80a0*/  USHF.L.U32 UR6, UR6, UR5, URZ ;  /* 0x0000000506067299 */ /* 0x000fe2000800063f */
[----:B------:R-:W-:Y:S01]  /*80b0*/  IMAD.MOV.U32 R10, RZ, RZ, 0x1 ;  /* 0x00000001ff0a7424 */ /* 0x000fe200078e00ff */
[----:B------:R-:W-:Y:S01]  /*80c0*/  LOP3.LUT R13, R18, 0x2, RZ, 0xfc, !PT ;  /* 0x00000002120d7812 */ /* 0x000fe200078efcff */
[----:B------:R-:W-:Y:S01]  /*80d0*/  IMAD.MOV.U32 R8, RZ, RZ, RZ ;  /* 0x000000ffff087224 */ /* 0x000fe200078e00ff */
[----:B------:R-:W1:Y:S01]  /*80e0*/  S2UR UR8, SR_CgaCtaId ;  /* 0x00000000000879c3 */ /* 0x000e620000008800 */
[----:B------:R-:W-:Y:S01]  /*80f0*/  ULDC UR4, c[0x0][0x600] ;  /* 0x0001800000047ab9 */ /* 0x000fe20000000800 */
[----:B------:R-:W-:Y:S01]  /*8100*/  UMOV UR7, 0x1 ;  /* 0x0000000100077882 */ /* 0x000fe20000000000 */
[----:B------:R-:W-:-:S02]  /*8110*/  UIADD3 UR4, UR4, -0x1, URZ ;  /* 0xffffffff04047890 */ /* 0x000fc4000fffe03f */
[----:B------:R-:W-:Y:S02]  /*8120*/  USHF.L.U32 UR5, UR7, UR5, URZ ;  /* 0x0000000507057299 */ /* 0x000fe4000800063f */
[----:B------:R-:W-:Y:S01]  /*8130*/  ULOP3.LUT UR6, URZ, UR6, URZ, 0x33, !UPT ;  /* 0x000000063f067292 */ /* 0x000fe2000f8e333f */
[----:B------:R-:W-:Y:S01]  /*8140*/  ULDC.64 UR30, c[0x0][0x198] ;  /* 0x00006600001e7ab9 */ /* 0x000fe20000000a00 */
[----:B0-----:R-:W-:-:S05]  /*8150*/  VIADD R3, R3, 0x7f ;  /* 0x0000007f03037836 */ /* 0x001fca0000000000 */
[----:B------:R-:W-:Y:S01]  /*8160*/  SHF.R.S32.HI R4, RZ, 0x1f, R3 ;  /* 0x0000001fff047819 */ /* 0x000fe20000011403 */
[----:B-1----:R-:W-:-:S03]  /*8170*/  IMAD.U32 R11, RZ, RZ, UR8 ;  /* 0x00000008ff0b7e24 */ /* 0x002fc6000f8e00ff */
[----:B------:R-:W-:Y:S01]  /*8180*/  LEA.HI R4, R4, R3, RZ, 0x7 ;  /* 0x0000000304047211 */ /* 0x000fe200078f38ff */
[----:B------:R-:W-:-:S03]  /*8190*/  IMAD.MOV.U32 R3, RZ, RZ, 0x1 ;  /* 0x00000001ff037424 */ /* 0x000fc600078e00ff */
[----:B------:R-:W-:-:S05]  /*81a0*/  SHF.R.S32.HI R9, RZ, 0x7, R4 ;  /* 0x00000007ff097819 */ /* 0x000fca0000011404 */
[----:B------:R-:W-:-:S07]  /*81b0*/  VIADD R12, R9, 0x1 ;  /* 0x00000001090c7836 */ /* 0x000fce0000000000 */
.L_x_175:
[----:B------:R-:W-:-:S03]  /*81c0*/  UMOV UR7, 0xffffffff ;  /* 0xffffffff00077882 */ /* 0x000fc60000000000 */
[----:B------:R-:W-:Y:S05]  /*81d0*/  BRA.DIV UR7, `(.L_x_165) ;  /* 0x0000000e07987947 */ /* 0x000fea000b800000 */
[----:B------:R-:W-:-:S13]  /*81e0*/  ELECT P6, URZ, PT ;  /* 0x00000000003f782f */ /* 0x000fda00038c0000 */
.L_x_184:
[----:B------:R-:W0:Y:S01]  /*81f0*/  LDC R4, c[0x0][0x28c] ;  /* 0x0000a300ff047b82 */ /* 0x000e220000000800 */
[----:B------:R-:W-:Y:S01]  /*8200*/  BSSY B1, `(.L_x_166) ;  /* 0x0000047000017945 */ /* 0x000fe20003800000 */
[----:B0-----:R-:W-:-:S13]  /*8210*/  ISETP.LT.OR P6, PT, R4, 0x1, !P6 ;  /* 0x000000010400780c */ /* 0x001fda00077c1670 */
[----:B------:R-:W-:Y:S05]  /*8220*/  @P6 BRA `(.L_x_167) ;  /* 0x0000000400106947 */ /* 0x000fea0003800000 */
[----:B------:R-:W-:Y:S02]  /*8230*/  IMAD R20, R20, 0x2, R11 ;  /* 0x0000000214147824 */ /* 0x000fe400078e020b */
[----:B------:R-:W-:Y:S02]  /*8240*/  IMAD.SHL.U32 R19, R19, 0x40, RZ ;  /* 0x0000004013137824 */ /* 0x000fe400078e00ff */
[----:B------:R-:W-:Y:S02]  /*8250*/  IMAD.MOV.U32 R22, RZ, RZ, RZ ;  /* 0x000000ffff167224 */ /* 0x000fe400078e00ff */
[----:B------:R-:W-:Y:S02]  /*8260*/  IMAD.MOV.U32 R4, RZ, RZ, R12 ;  /* 0x000000ffff047224 */ /* 0x000fe400078e000c */
[----:B------:R-:W-:Y:S02]  /*8270*/  IMAD.MOV.U32 R5, RZ, RZ, R3 ;  /* 0x000000ffff057224 */ /* 0x000fe400078e0003 */
[----:B------:R-:W-:-:S02]  /*8280*/  IMAD.MOV.U32 R14, RZ, RZ, R8 ;  /* 0x000000ffff0e7224 */ /* 0x000fc400078e0008 */
[----:B------:R-:W-:-:S07]  /*8290*/  IMAD.SHL.U32 R21, R20, 0x80, RZ ;  /* 0x0000008014157824 */ /* 0x000fce00078e00ff */
.L_x_170:
[----:B------:R-:W0:Y:S01]  /*82a0*/  S2UR UR7, SR_CgaCtaId ;  /* 0x00000000000779c3 */ /* 0x000e220000008800 */
[----:B------:R-:W-:Y:S02]  /*82b0*/  MOV R20, 0x400 ;  /* 0x0000040000147802 */ /* 0x000fe40000000f00 */
[----:B------:R-:W-:Y:S02]  /*82c0*/  SHF.L.U32 R7, R5, 0x1f, RZ ;  /* 0x0000001f05077819 */ /* 0x000fe400000006ff */
[----:B------:R-:W-:-:S13]  /*82d0*/  ISETP.NE.AND P1, PT, R0, RZ, PT ;  /* 0x000000ff0000720c */ /* 0x000fda0003f25270 */
[----:B------:R-:W1:Y:S01]  /*82e0*/  @!P1 LDC R15, c[0x0][0x500] ;  /* 0x00014000ff0f9b82 */ /* 0x000e620000000800 */
[----:B0-----:R-:W-:-:S05]  /*82f0*/  IMAD.U32 R11, RZ, RZ, UR7 ;  /* 0x00000007ff0b7e24 */ /* 0x001fca000f8e00ff */
[----:B------:R-:W-:-:S05]  /*8300*/  LEA R23, R11, R20, 0x18 ;  /* 0x000000140b177211 */ /* 0x000fca00078ec0ff */
[----:B------:R-:W-:-:S04]  /*8310*/  IMAD R20, R14, 0x8, R23 ;  /* 0x000000080e147824 */ /* 0x000fc800078e0217 */
[----:B------:R-:W0:Y:S02]  /*8320*/  SYNCS.PHASECHK.TRANS64.TRYWAIT P0, [R20+URZ+0x10], R7 ;  /* 0x00001007140075a7 */ /* 0x000e24000800017f */
[----:B01----:R-:W-:Y:S05]  /*8330*/  @!P0 BRA `(.L_x_168) ;  /* 0x0000000c00608947 */ /* 0x003fea0003800000 */
.L_x_185:
[----:B0-----:R-:W-:Y:S01]  /*8340*/  PRMT R7, R13, 0x9910, RZ ;  /* 0x000099100d077816 */ /* 0x001fe200000000ff */
[----:B------:R0:W-:Y:S03]  /*8350*/  @!P1 SYNCS.ARRIVE.TRANS64 RZ, [R20+URZ], R15 ;  /* 0x0000000f14ff99a7 */ /* 0x0001e6000800003f */
[----:B------:R-:W-:-:S13]  /*8360*/  ISETP.NE.AND P0, PT, R7, 0x2, PT ;  /* 0x000000020700780c */ /* 0x000fda0003f05270 */
[----:B0-----:R-:W-:Y:S05]  /*8370*/  @P0 BRA `(.L_x_169) ;  /* 0x0000000000040947 */ /* 0x001fea0003800000 */
[----:B------:R-:W-:Y:S01]  /*8380*/  BPT.TRAP 0x1 ;  /* 0x000000040000795c */ /* 0x000fe20000300000 */
.L_x_169:
[----:B------:R-:W-:Y:S01]  /*8390*/  IMAD R7, R14, 0x4, R11 ;  /* 0x000000040e077824 */ /* 0x000fe200078e020b */
[----:B------:R-:W-:Y:S01]  /*83a0*/  R2UR UR34, R22 ;  /* 0x00000000162272ca */ /* 0x000fe200000e0000 */
[----:B------:R-:W-:Y:S01]  /*83b0*/  VIADD R4, R4, 0xffffffff ;  /* 0xffffffff04047836 */ /* 0x000fe20000000000 */
[----:B------:R-:W-:Y:S01]  /*83c0*/  R2UR UR33, R20 ;  /* 0x00000000142172ca */ /* 0x000fe200000e0000 */
[----:B------:R-:W-:Y:S01]  /*83d0*/  IMAD.SHL.U32 R7, R7, 0x2000, RZ ;  /* 0x0000200007077824 */ /* 0x000fe200078e00ff */
[----:B------:R-:W-:Y:S01]  /*83e0*/  R2UR UR36, R6 ;  /* 0x00000000062472ca */ /* 0x000fe200000e0000 */
[----:B------:R-:W-:Y:S01]  /*83f0*/  UIADD3 UR14, UP0, UR30, 0xf0, URZ ;  /* 0x000000f01e0e7890 */ /* 0x000fe2000ff1e03f */
[----:B------:R-:W-:Y:S01]  /*8400*/  R2UR UR35, R21 ;  /* 0x00000000152372ca */ /* 0x000fe200000e0000 */
[--C-:B------:R-:W-:Y:S01]  /*8410*/  IMAD R7, R7, 0x2, R23.reuse ;  /* 0x0000000207077824 */ /* 0x100fe200078e0217 */
[----:B------:R-:W-:Y:S01]  /*8420*/  R2UR UR19, R19 ;  /* 0x00000000131372ca */ /* 0x000fe200000e0000 */
[----:B------:R-:W-:Y:S01]  /*8430*/  IMAD R23, R14, 0x4000, R23 ;  /* 0x000040000e177824 */ /* 0x000fe200078e0217 */
[----:B------:R-:W-:Y:S01]  /*8440*/  UIADD3 UR42, UP1, UR30, 0x1f0, URZ ;  /* 0x000001f01e2a7890 */ /* 0x000fe2000ff3e03f */
[----:B------:R-:W-:Y:S01]  /*8450*/  ISETP.GT.AND P1, PT, R4, 0x1, PT ;  /* 0x000000010400780c */ /* 0x000fe20003f24270 */
[----:B------:R-:W-:Y:S01]  /*8460*/  UIADD3.X UR15, URZ, UR31, URZ, UP0, !UPT ;  /* 0x0000001f3f0f7290 */ /* 0x000fe200087fe43f */
[----:B------:R-:W-:Y:S01]  /*8470*/  R2UR UR24, R7 ;  /* 0x00000000071872ca */ /* 0x000fe200000e0000 */
[----:B------:R-:W-:Y:S01]  /*8480*/  UIADD3 UR26, UR34, 0x40, URZ ;  /* 0x00000040221a7890 */ /* 0x000fe2000fffe03f */
[----:B------:R-:W-:Y:S01]  /*8490*/  R2UR UR8, R23 ;  /* 0x00000000170872ca */ /* 0x000fe200000e0000 */
[----:B------:R-:W-:Y:S01]  /*84a0*/  UIADD3.X UR43, URZ, UR31, URZ, UP1, !UPT ;  /* 0x0000001f3f2b7290 */ /* 0x000fe20008ffe43f */
[----:B------:R-:W-:Y:S01]  /*84b0*/  VIADD R14, R14, 0x1 ;  /* 0x000000010e0e7836 */ /* 0x000fe20000000000 */
[----:B------:R-:W-:Y:S01]  /*84c0*/  UMOV UR7, 0x30000 ;  /* 0x0003000000077882 */ /* 0x000fe20000000000 */
[----:B------:R-:W-:Y:S01]  /*84d0*/  UMOV UR22, 0x0 ;  /* 0x0000000000167882 */ /* 0x000fe20000000000 */
[----:B------:R-:W-:Y:S01]  /*84e0*/  UMOV UR23, 0x10000000 ;  /* 0x1000000000177882 */ /* 0x000fe20000000000 */
[----:B------:R-:W-:Y:S01]  /*84f0*/  UMOV UR25, UR33 ;  /* 0x0000002100197c82 */ /* 0x000fe20008000000 */
[----:B------:R-:W-:Y:S01]  /*8500*/  ISETP.NE.AND P0, PT, R14, 0x2, PT ;  /* 0x000000020e00780c */ /* 0x000fe20003f05270 */
[----:B------:R-:W-:Y:S01]  /*8510*/  UMOV UR28, UR36 ;  /* 0x00000024001c7c82 */ /* 0x000fe20008000000 */
[----:B------:R-:W-:Y:S01]  /*8520*/  UMOV UR27, UR35 ;  /* 0x00000023001b7c82 */ /* 0x000fe20008000000 */
[----:B------:R-:W-:Y:S01]  /*8530*/  UMOV UR17, UR33 ;  /* 0x0000002100117c82 */ /* 0x000fe20008000000 */
[----:B------:R-:W-:Y:S01]  /*8540*/  UIADD3 UR32, UR24, 0x100, URZ ;  /* 0x0000010018207890 */ /* 0x000fe2000fffe03f */
[----:B------:R-:W-:Y:S01]  /*8550*/  SEL R20, RZ, 0x1, P0 ;  /* 0x00000001ff147807 */ /* 0x000fe20000000000 */
[----:B------:R-:W-:Y:S01]  /*8560*/  UIADD3 UR24, UR24, 0x8100, URZ ;  /* 0x0000810018187890 */ /* 0x000fe2000fffe03f */
[----:B------:R-:W-:Y:S01]  /*8570*/  VIADD R22, R22, 0x80 ;  /* 0x0000008016167836 */ /* 0x000fe20000000000 */
[----:B------:R-:W-:Y:S01]  /*8580*/  UIADD3 UR16, UR8, 0x20100, URZ ;  /* 0x0002010008107890 */ /* 0x000fe2000fffe03f */
[----:B------:R-:W-:Y:S01]  /*8590*/  LOP3.LUT R5, R5, R20, RZ, 0x3c, !PT ;  /* 0x0000001405057212 */ /* 0x000fe200078e3cff */
[----:B------:R-:W-:Y:S01]  /*85a0*/  UIADD3 UR8, UR8, 0x22100, URZ ;  /* 0x0002210008087890 */ /* 0x000fe2000fffe03f */
[----:B------:R-:W-:Y:S01]  /*85b0*/  SEL R14, R14, RZ, P0 ;  /* 0x000000ff0e0e7207 */ /* 0x000fe20000000000 */
[----:B------:R-:W-:Y:S01]  /*85c0*/  UMOV UR18, UR34 ;  /* 0x0000002200127c82 */ /* 0x000fe20008000000 */
[----:B------:R-:W-:Y:S01]  /*85d0*/  UMOV UR20, UR36 ;  /* 0x0000002400147c82 */ /* 0x000fe20008000000 */
[----:B------:R0:W-:Y:S01]  /*85e0*/  UTMALDG.3D.MULTICAST [UR32], [UR14], UR7, desc[UR22] ;  /* 0x000016200e0073b4 */ /* 0x0001e20008011807 */
[----:B------:R-:W-:Y:S01]  /*85f0*/  UMOV UR9, UR33 ;  /* 0x0000002100097c82 */ /* 0x000fe20008000000 */
[----:B------:R-:W-:Y:S01]  /*8600*/  UMOV UR11, UR19 ;  /* 0x00000013000b7c82 */ /* 0x000fe20008000000 */
[----:B------:R-:W-:Y:S01]  /*8610*/  UMOV UR12, UR36 ;  /* 0x00000024000c7c82 */ /* 0x000fe20008000000 */
[----:B------:R-:W-:Y:S01]  /*8620*/  UMOV UR10, UR26 ;  /* 0x0000001a000a7c82 */ /* 0x000fe20008000000 */
[----:B------:R0:W-:Y:S01]  /*8630*/  UTMALDG.3D.MULTICAST [UR24], [UR14], UR7, desc[UR22] ;  /* 0x000016180e0073b4 */ /* 0x0001e20008011807 */
[----:B------:R0:W-:Y:S01]  /*8640*/  UTMALDG.3D [UR16], [UR42], desc[UR22] ;  /* 0x000016102a0075b4 */ /* 0x0001e20008011000 */
[----:B------:R0:W-:Y:S02]  /*8650*/  UTMALDG.3D [UR8], [UR42], desc[UR22] ;  /* 0x000016082a0075b4 */ /* 0x0001e40008011000 */
[----:B0-----:R-:W-:Y:S05]  /*8660*/  @P1 BRA `(.L_x_170) ;  /* 0xfffffffc000c1947 */ /* 0x001fea000383ffff */
.L_x_167:
[----:B------:R-:W-:Y:S05]  /*8670*/  BSYNC B1 ;  /* 0x0000000000017941 */ /* 0x000fea0003800000 */
.L_x_166:
[----:B------:R-:W-:Y:S01]  /*8680*/  LOP3.LUT P1, RZ, R10, 0xff, RZ, 0xc0, !PT ;  /* 0x000000ff0aff7812 */ /* 0x000fe2000782c0ff */
[----:B------:R-:W-:Y:S01]  /*8690*/  IMAD.IADD R8, R9, 0x1, R8 ;  /* 0x0000000109087824 */ /* 0x000fe200078e0208 */
[----:B------:R-:W-:Y:S01]  /*86a0*/  IADD3 R16, P2, R16, UR38, RZ ;  /* 0x0000002610107c10 */ /* 0x000fe2000ff5e0ff */
[----:B------:R-:W-:Y:S01]  /*86b0*/  ULDC.64 UR8, c[0x0][0x650] ;  /* 0x0001940000087ab9 */ /* 0x000fe20000000a00 */
[----:B------:R-:W-:Y:S01]  /*86c0*/  BSSY B1, `(.L_x_171) ;  /* 0x000006c000017945 */ /* 0x000fe20003800000 */
[----:B------:R-:W-:Y:S01]  /*86d0*/  IMAD.MOV.U32 R20, RZ, RZ, -0x1 ;  /* 0xffffffffff147424 */ /* 0x000fe200078e00ff */
[----:B------:R-:W-:Y:S01]  /*86e0*/  SHF.R.U32.HI R4, RZ, 0x1, R8 ;  /* 0x00000001ff047819 */ /* 0x000fe20000011608 */
[----:B------:R-:W-:Y:S01]  /*86f0*/  IMAD.MOV.U32 R19, RZ, RZ, -0x1 ;  /* 0xffffffffff137424 */ /* 0x000fe200078e00ff */
[----:B------:R-:W-:Y:S02]  /*8700*/  ISETP.GT.U32.AND P0, PT, R8, 0x1, PT ;  /* 0x000000010800780c */ /* 0x000fe40003f04070 */
[----:B------:R-:W-:-:S02]  /*8710*/  LOP3.LUT R4, R4, 0x1, RZ, 0xc0, !PT ;  /* 0x0000000104047812 */ /* 0x000fc400078ec0ff */
[----:B------:R-:W-:Y:S01]  /*8720*/  ISETP.LT.U32.AND P0, PT, R9, 0x2, P0 ;  /* 0x000000020900780c */ /* 0x000fe20000701070 */
[----:B------:R-:W0:Y:S01]  /*8730*/  @P1 S2R R11, SR_CgaCtaId ;  /* 0x00000000000b1919 */ /* 0x000e220000008800 */
[----:B------:R-:W-:Y:S02]  /*8740*/  @P1 MOV R6, 0x400 ;  /* 0x0000040000061802 */ /* 0x000fe40000000f00 */
[----:B------:R-:W-:Y:S02]  /*8750*/  IADD3.X R17, R17, UR41, RZ, P2, !PT ;  /* 0x0000002911117c10 */ /* 0x000fe400097fe4ff */
[----:B------:R-:W-:Y:S02]  /*8760*/  ISETP.GE.U32.AND P2, PT, R16, UR8, PT ;  /* 0x0000000810007c0c */ /* 0x000fe4000bf46070 */
[----:B------:R-:W-:Y:S02]  /*8770*/  LOP3.LUT R8, R8, 0x1, RZ, 0xc0, !PT ;  /* 0x0000000108087812 */ /* 0x000fe400078ec0ff */
[----:B------:R-:W-:-:S02]  /*8780*/  PRMT R10, RZ, 0x7610, R10 ;  /* 0x00007610ff0a7816 */ /* 0x000fc4000000000a */
[----:B0-----:R-:W-:-:S04]  /*8790*/  @P1 LEA R6, R11, R6, 0x18 ;  /* 0x000000060b061211 */ /* 0x001fc800078ec0ff */
[----:B------:R0:W-:Y:S01]  /*87a0*/  @P1 SYNCS.ARRIVE.TRANS64.A1T0 RZ, [R6+URZ+0x38], RZ ;  /* 0x000038ff06ff19a7 */ /* 0x0001e2000810003f */
[----:B------:R-:W-:Y:S02]  /*87b0*/  ISETP.NE.U32.AND P1, PT, R4, 0x1, PT ;  /* 0x000000010400780c */ /* 0x000fe40003f25070 */
[----:B------:R-:W-:Y:S02]  /*87c0*/  SEL R4, RZ, 0x1, !P0 ;  /* 0x00000001ff047807 */ /* 0x000fe40004000000 */
[----:B------:R-:W-:Y:S02]  /*87d0*/  ISETP.GE.U32.AND.EX P0, PT, R17, UR9, PT, P2 ;  /* 0x0000000911007c0c */ /* 0x000fe4000bf06120 */
[----:B------:R-:W-:Y:S01]  /*87e0*/  ISETP.GT.U32.AND P1, PT, R9, 0x1, !P1 ;  /* 0x000000010900780c */ /* 0x000fe20004f24070 */
[----:B0-----:R-:W-:-:S03]  /*87f0*/  IMAD.MOV.U32 R6, RZ, RZ, -0x1 ;  /* 0xffffffffff067424 */ /* 0x001fc600078e00ff */
[----:B------:R-:W-:-:S04]  /*8800*/  SEL R5, RZ, 0x1, !P1 ;  /* 0x00000001ff057807 */ /* 0x000fc80004800000 */
[--C-:B------:R-:W-:Y:S02]  /*8810*/  LOP3.LUT R3, R5, R3, R4.reuse, 0x96, !PT ;  /* 0x0000000305037212 */ /* 0x100fe400078e9604 */
[----:B------:R-:W-:Y:S01]  /*8820*/  PRMT R4, RZ, 0x7610, R4 ;  /* 0x00007610ff047816 */ /* 0x000fe20000000004 */
[----:B------:R-:W-:Y:S06]  /*8830*/  @P0 BRA `(.L_x_172) ;  /* 0x0000000400500947 */ /* 0x000fec0003800000 */
[----:B------:R-:W0:Y:S01]  /*8840*/  S2R R19, SR_CTAID.X ;  /* 0x0000000000137919 */ /* 0x000e220000002500 */
[----:B------:R-:W-:Y:S01]  /*8850*/  ULDC.64 UR8, c[0x0][0x628] ;  /* 0x00018a0000087ab9 */ /* 0x000fe20000000a00 */
[----:B------:R-:W1:Y:S01]  /*8860*/  LDC R20, c[0x0][0x144] ;  /* 0x00005100ff147b82 */ /* 0x000e620000000800 */
[----:B------:R-:W-:Y:S01]  /*8870*/  ISETP.NE.U32.AND P0, PT, RZ, UR8, PT ;  /* 0x00000008ff007c0c */ /* 0x000fe2000bf05070 */
[----:B------:R-:W2:Y:S01]  /*8880*/  S2R R14, SR_CTAID.Y ;  /* 0x00000000000e7919 */ /* 0x000ea20000002600 */
[----:B------:R-:W-:Y:S01]  /*8890*/  ULDC UR10, c[0x0][0x630] ;  /* 0x00018c00000a7ab9 */ /* 0x000fe20000000800 */
[----:B------:R-:W-:Y:S01]  /*88a0*/  ULDC UR11, c[0x0][0x150] ;  /* 0x00005400000b7ab9 */ /* 0x000fe20000000800 */
[----:B------:R-:W-:Y:S01]  /*88b0*/  ISETP.NE.AND.EX P0, PT, RZ, UR9, PT, P0 ;  /* 0x00000009ff007c0c */ /* 0x000fe2000bf05300 */
[----:B------:R-:W-:Y:S02]  /*88c0*/  IMAD.MOV.U32 R4, RZ, RZ, R16 ;  /* 0x000000ffff047224 */ /* 0x000fe400078e0010 */
[----:B------:R-:W-:Y:S01]  /*88d0*/  IMAD.MOV.U32 R5, RZ, RZ, R17 ;  /* 0x000000ffff057224 */ /* 0x000fe200078e0011 */
[----:B0-----:R-:W-:-:S09]  /*88e0*/  I2FP.F32.U32 R21, R19 ;  /* 0x0000001300157245 */ /* 0x001fd20000201000 */
[----:B------:R-:W-:Y:S05]  /*88f0*/  @!P0 BRA `(.L_x_173) ;  /* 0x0000000000288947 */ /* 0x000fea0003800000 */
[----:B------:R-:W-:Y:S02]  /*8900*/  ULDC UR7, c[0x0][0x634] ;  /* 0x00018d0000077ab9 */ /* 0x000fe40000000800 */
[----:B------:R-:W-:-:S05]  /*8910*/  IADD3 R5, P0, R16, UR7, RZ ;  /* 0x0000000710057c10 */ /* 0x000fca000ff1e0ff */
[----:B------:R-:W-:-:S04]  /*8920*/  IMAD.X R15, RZ, RZ, R17, P0 ;  /* 0x000000ffff0f7224 */ /* 0x000fc800000e0611 */
[----:B------:R-:W-:-:S04]  /*8930*/  IMAD.WIDE.U32 R6, R15, UR8, RZ ;  /* 0x000000080f067c25 */ /* 0x000fc8000f8e00ff */
[----:B------:R-:W-:-:S04]  /*8940*/  IMAD.WIDE.U32 R6, P0, R5, UR9, R6 ;  /* 0x0000000905067c25 */ /* 0x000fc8000f800006 */
[----:B------:R-:W-:-:S04]  /*8950*/  IMAD.WIDE.U32 R4, R5, UR8, RZ ;  /* 0x0000000805047c25 */ /* 0x000fc8000f8e00ff */
[----:B------:R-:W-:Y:S01]  /*8960*/  IMAD.MOV.U32 R4, RZ, RZ, R7 ;  /* 0x000000ffff047224 */ /* 0x000fe200078e0007 */
[----:B------:R-:W-:Y:S01]  /*8970*/  IADD3 RZ, P1, R5, R6, RZ ;  /* 0x0000000605ff7210 */ /* 0x000fe20007f3e0ff */
[----:B------:R-:W-:-:S04]  /*8980*/  IMAD.X R5, RZ, RZ, RZ, P0 ;  /* 0x000000ffff057224 */ /* 0x000fc800000e06ff */
[----:B------:R-:W-:-:S08]  /*8990*/  IMAD.WIDE.U32.X R4, R15, UR9, R4, P1 ;  /* 0x000000090f047c25 */ /* 0x000fd000088e0404 */
.L_x_173:
[----:B------:R-:W-:Y:S01]  /*89a0*/  FMUL R21, R21, UR11 ;  /* 0x0000000b15157c20 */ /* 0x000fe20008400000 */
[--C-:B------:R-:W-:Y:S01]  /*89b0*/  SHF.R.U64 R15, R4, UR10, R5.reuse ;  /* 0x0000000a040f7c19 */ /* 0x100fe20008001205 */
[----:B------:R-:W-:Y:S01]  /*89c0*/  ULDC.64 UR8, c[0x0][0x620] ;  /* 0x0001880000087ab9 */ /* 0x000fe20000000a00 */
[----:B------:R-:W-:Y:S01]  /*89d0*/  SHF.R.U32.HI R4, RZ, UR10, R5 ;  /* 0x0000000aff047c19 */ /* 0x000fe20008011605 */
[----:B------:R-:W-:Y:S01]  /*89e0*/  ULDC.64 UR10, c[0x0][0x640] ;  /* 0x00019000000a7ab9 */ /* 0x000fe20000000a00 */
[----:B------:R-:W-:Y:S01]  /*89f0*/  IADD3 R5, P0, RZ, -R15, RZ ;  /* 0x8000000fff057210 */ /* 0x000fe20007f1e0ff */
[----:B------:R-:W0:Y:S01]  /*8a00*/  F2I.U32.TRUNC.NTZ R21, R21 ;  /* 0x0000001500157305 */ /* 0x000e22000020f000 */
[----:B------:R-:W-:-:S03]  /*8a10*/  ULDC UR7, c[0x0][0x618] ;  /* 0x0001860000077ab9 */ /* 0x000fc60000000800 */
[----:B------:R-:W-:Y:S01]  /*8a20*/  IMAD.X R4, RZ, RZ, ~R4, P0 ;  /* 0x000000ffff047224 */ /* 0x000fe200000e0e04 */
[----:B------:R-:W-:-:S03]  /*8a30*/  ISETP.NE.U32.AND P0, PT, RZ, UR10, PT ;  /* 0x0000000aff007c0c */ /* 0x000fc6000bf05070 */
[----:B------:R-:W-:Y:S01]  /*8a40*/  IMAD R4, R4, UR8, RZ ;  /* 0x0000000804047c24 */ /* 0x000fe2000f8e02ff */
[----:B------:R-:W-:-:S03]  /*8a50*/  ISETP.NE.AND.EX P0, PT, RZ, UR11, PT, P0 ;  /* 0x0000000bff007c0c */ /* 0x000fc6000bf05300 */
[C---:B------:R-:W-:Y:S02]  /*8a60*/  IMAD R7, R5.reuse, UR9, R4 ;  /* 0x0000000905077c24 */ /* 0x040fe4000f8e0204 */
[----:B------:R-:W-:Y:S01]  /*8a70*/  IMAD.WIDE.U32 R4, R5, UR8, R16 ;  /* 0x0000000805047c25 */ /* 0x000fe2000f8e0010 */
[----:B------:R-:W-:-:S03]  /*8a80*/  ULDC UR8, c[0x0][0x154] ;  /* 0x0000550000087ab9 */ /* 0x000fc60000000800 */
[----:B0-----:R-:W-:Y:S02]  /*8a90*/  IMAD.MOV R6, RZ, RZ, -R21 ;  /* 0x000000ffff067224 */ /* 0x001fe400078e0a15 */
[----:B------:R-:W0:Y:S01]  /*8aa0*/  LDC R21, c[0x0][0x148] ;  /* 0x00005200ff157b82 */ /* 0x000e220000000800 */
[----:B------:R-:W-:Y:S02]  /*8ab0*/  IMAD.IADD R5, R5, 0x1, R7 ;  /* 0x0000000105057824 */ /* 0x000fe400078e0207 */
[----:B-1----:R-:W-:Y:S01]  /*8ac0*/  IMAD R19, R20, R6, R19 ;  /* 0x0000000614137224 */ /* 0x002fe200078e0213 */
[----:B--2---:R-:W-:Y:S02]  /*8ad0*/  I2FP.F32.U32 R6, R14 ;  /* 0x0000000e00067245 */ /* 0x004fe40000201000 */
[--C-:B------:R-:W-:Y:S02]  /*8ae0*/  SHF.R.U64 R20, R4, UR7, R5.reuse ;  /* 0x0000000704147c19 */ /* 0x100fe40008001205 */
[----:B------:R-:W-:Y:S01]  /*8af0*/  SHF.R.U32.HI R5, RZ, UR7, R5 ;  /* 0x00000007ff057c19 */ /* 0x000fe20008011605 */
[----:B------:R-:W-:Y:S01]  /*8b00*/  FMUL R6, R6, UR8 ;  /* 0x0000000806067c20 */ /* 0x000fe20008400000 */
[----:B------:R-:W-:-:S02]  /*8b10*/  ULDC UR7, c[0x0][0x608] ;  /* 0x0001820000077ab9 */ /* 0x000fc40000000800 */
[--C-:B------:R-:W-:Y:S01]  /*8b20*/  SHF.R.U64 R23, R20, UR7, R5.reuse ;  /* 0x0000000714177c19 */ /* 0x100fe20008001205 */
[----:B------:R1:W2:Y:S01]  /*8b30*/  F2I.U32.TRUNC.NTZ R24, R6 ;  /* 0x0000000600187305 */ /* 0x0002a2000020f000 */
[----:B------:R-:W-:Y:S01]  /*8b40*/  SHF.R.U32.HI R4, RZ, UR7, R5 ;  /* 0x00000007ff047c19 */ /* 0x000fe20008011605 */
[----:B------:R-:W-:-:S03]  /*8b50*/  ULDC UR7, c[0x0][0x658] ;  /* 0x0001960000077ab9 */ /* 0x000fc60000000800 */
[--C-:B------:R-:W-:Y:S02]  /*8b60*/  SHF.R.U64 R22, R23, UR7, R4.reuse ;  /* 0x0000000717167c19 */ /* 0x100fe40008001204 */
[----:B------:R-:W-:-:S03]  /*8b70*/  SHF.R.U32.HI R25, RZ, UR7, R4 ;  /* 0x00000007ff197c19 */ /* 0x000fc60008011604 */
[----:B------:R-:W-:Y:S02]  /*8b80*/  IMAD.MOV.U32 R4, RZ, RZ, R22 ;  /* 0x000000ffff047224 */ /* 0x000fe400078e0016 */
[----:B------:R-:W-:Y:S01]  /*8b90*/  IMAD.MOV.U32 R5, RZ, RZ, R25 ;  /* 0x000000ffff057224 */ /* 0x000fe200078e0019 */
[----:B-1----:R-:W-:Y:S06]  /*8ba0*/  @!P0 BRA `(.L_x_174) ;  /* 0x0000000000288947 */ /* 0x002fec0003800000 */
        /* <DEDUP_REMOVED lines=10> */
.L_x_174:
[----:B------:R-:W-:Y:S01]  /*8c50*/  ISETP.NE.AND P0, PT, R2, 0x1, PT ;  /* 0x000000010200780c */ /* 0x000fe20003f05270 */
[----:B------:R-:W-:Y:S01]  /*8c60*/  ULDC UR7, c[0x0][0x648] ;  /* 0x0001920000077ab9 */ /* 0x000fe20000000800 */
[----:B------:R-:W-:Y:S01]  /*8c70*/  LOP3.LUT R23, R23, UR6, RZ, 0xc0, !PT ;  /* 0x0000000617177c12 */ /* 0x000fe2000f8ec0ff */
[----:B--2---:R-:W-:Y:S01]  /*8c80*/  IMAD.MOV R24, RZ, RZ, -R24 ;  /* 0x000000ffff187224 */ /* 0x004fe200078e0a18 */
[----:B------:R-:W-:Y:S01]  /*8c90*/  SHF.R.U64 R4, R4, UR7, R5 ;  /* 0x0000000704047c19 */ /* 0x000fe20008001205 */
[----:B------:R-:W-:Y:S01]  /*8ca0*/  ULDC UR7, c[0x0][0x638] ;  /* 0x00018e0000077ab9 */ /* 0x000fe20000000800 */
[----:B------:R-:W-:Y:S01]  /*8cb0*/  LOP3.LUT R7, R20, UR4, RZ, 0xc0, !PT ;  /* 0x0000000414077c12 */ /* 0x000fe2000f8ec0ff */
[----:B------:R-:W-:Y:S01]  /*8cc0*/  ULDC UR8, c[0x0][0x610] ;  /* 0x0001840000087ab9 */ /* 0x000fe20000000800 */
[----:B------:R-:W-:Y:S02]  /*8cd0*/  IMAD.MOV.U32 R6, RZ, RZ, R15 ;  /* 0x000000ffff067224 */ /* 0x000fe400078e000f */
[----:B------:R-:W-:-:S02]  /*8ce0*/  IMAD.MOV R5, RZ, RZ, -R4 ;  /* 0x000000ffff057224 */ /* 0x000fc400078e0a04 */
[----:B------:R-:W-:Y:S02]  /*8cf0*/  IMAD R4, R4, UR5, R23 ;  /* 0x0000000504047c24 */ /* 0x000fe4000f8e0217 */
[----:B0-----:R-:W-:Y:S02]  /*8d00*/  @P0 IMAD R19, R21, R24, R14 ;  /* 0x0000001815130224 */ /* 0x001fe400078e020e */
[----:B------:R-:W-:Y:S01]  /*8d10*/  IMAD R22, R5, UR7, R22 ;  /* 0x0000000705167c24 */ /* 0x000fe2000f8e0216 */
[----:B------:R-:W-:Y:S01]  /*8d20*/  ULDC UR7, c[0x0][0x600] ;  /* 0x0001800000077ab9 */ /* 0x000fe20000000800 */
[----:B------:R-:W-:Y:S02]  /*8d30*/  IMAD R20, R4, UR8, R19 ;  /* 0x0000000804147c24 */ /* 0x000fe4000f8e0213 */
[----:B------:R-:W-:Y:S02]  /*8d40*/  IMAD R5, R22, UR7, R7 ;  /* 0x0000000716057c24 */ /* 0x000fe4000f8e0207 */
[----:B------:R-:W-:-:S03]  /*8d50*/  IMAD.MOV.U32 R4, RZ, RZ, 0x1 ;  /* 0x00000001ff047424 */ /* 0x000fc600078e00ff */
[----:B------:R-:W-:Y:S02]  /*8d60*/  SEL R19, R5, R20, !P0 ;  /* 0x0000001405137207 */ /* 0x000fe40004000000 */
[----:B------:R-:W-:-:S07]  /*8d70*/  SEL R20, R20, R5, !P0 ;  /* 0x0000000514147207 */ /* 0x000fce0004000000 */
.L_x_172:
[----:B------:R-:W-:Y:S05]  /*8d80*/  BSYNC B1 ;  /* 0x0000000000017941 */ /* 0x000fea0003800000 */
.L_x_171:
[----:B------:R-:W-:-:S13]  /*8d90*/  LOP3.LUT P0, RZ, R4, 0xff, RZ, 0xc0, !PT ;  /* 0x000000ff04ff7812 */ /* 0x000fda000780c0ff */
[----:B------:R-:W-:Y:S05]  /*8da0*/  @P0 BRA `(.L_x_175) ;  /* 0xfffffff400040947 */ /* 0x000fea000383ffff */
[----:B------:R-:W-:Y:S05]  /*8db0*/  BSYNC B0 ;  /* 0x0000000000007941 */ /* 0x000fea0003800000 */
.L_x_164:
[----:B------:R-:W-:-:S03]  /*8dc0*/  UMOV UR7, 0xffffffff ;  /* 0xffffffff00077882 */ /* 0x000fc60000000000 */
[----:B------:R-:W-:Y:S05]  /*8dd0*/  BRA.DIV UR7, `(.L_x_176) ;  /* 0x0000000207cc7947 */ /* 0x000fea000b800000 */
[----:B------:R-:W-:-:S13]  /*8de0*/  ELECT P6, URZ, PT ;  /* 0x00000000003f782f */ /* 0x000fda00038c0000 */
.L_x_188:
[----:B------:R-:W-:Y:S04]  /*8df0*/  BSSY B0, `(.L_x_177) ;  /* 0x0000019000007945 */ /* 0x000fe80003800000 */
[----:B------:R-:W-:Y:S05]  /*8e00*/  @!P6 BRA `(.L_x_178) ;  /* 0x00000000005ce947 */ /* 0x000fea0003800000 */
[----:B------:R-:W-:-:S04]  /*8e10*/  LOP3.LUT R18, R18, 0x2, RZ, 0xfc, !PT ;  /* 0x0000000212127812 */ /* 0x000fc800078efcff */
[----:B------:R-:W-:-:S13]  /*8e20*/  ISETP.NE.AND P0, PT, R18, 0x3, PT ;  /* 0x000000031200780c */ /* 0x000fda0003f05270 */
[----:B------:R-:W-:Y:S05]  /*8e30*/  @!P0 BRA `(.L_x_179) ;  /* 0x0000000000048947 */ /* 0x000fea0003800000 */
[----:B------:R-:W-:Y:S01]  /*8e40*/  BPT.TRAP 0x1 ;  /* 0x000000040000795c */ /* 0x000fe20000300000 */
.L_x_179:
[----:B------:R-:W0:Y:S01]  /*8e50*/  S2R R5, SR_CgaCtaId ;  /* 0x0000000000057919 */ /* 0x000e220000008800 */
[----:B------:R-:W-:Y:S02]  /*8e60*/  MOV R0, 0x400 ;  /* 0x0000040000007802 */ /* 0x000fe40000000f00 */
[----:B------:R-:W-:Y:S02]  /*8e70*/  SHF.L.U32 R2, R3, 0x1f, RZ ;  /* 0x0000001f03027819 */ /* 0x000fe400000006ff */
[----:B0-----:R-:W-:-:S05]  /*8e80*/  LEA R5, R5, R0, 0x18 ;  /* 0x0000000005057211 */ /* 0x001fca00078ec0ff */
[----:B------:R-:W-:-:S04]  /*8e90*/  VIADD R5, R5, 0x10 ;  /* 0x0000001005057836 */ /* 0x000fc80000000000 */
[C---:B------:R-:W-:Y:S02]  /*8ea0*/  IMAD R7, R8.reuse, 0x8, R5 ;  /* 0x0000000808077824 */ /* 0x040fe400078e0205 */
[----:B------:R-:W-:Y:S02]  /*8eb0*/  VIADD R8, R8, 0x1 ;  /* 0x0000000108087836 */ /* 0x000fe40000000000 */
[----:B------:R-:W0:Y:S03]  /*8ec0*/  SYNCS.PHASECHK.TRANS64.TRYWAIT P0, [R7+URZ], R2 ;  /* 0x00000002070075a7 */ /* 0x000e26000800017f */
[----:B------:R-:W-:-:S04]  /*8ed0*/  ISETP.NE.AND P1, PT, R8, 0x2, PT ;  /* 0x000000020800780c */ /* 0x000fc80003f25270 */
[----:B------:R-:W-:Y:S02]  /*8ee0*/  SEL R0, RZ, 0x1, P1 ;  /* 0x00000001ff007807 */ /* 0x000fe40000800000 */
[----:B------:R-:W-:Y:S02]  /*8ef0*/  SEL R8, R8, RZ, P1 ;  /* 0x000000ff08087207 */ /* 0x000fe40000800000 */
[----:B------:R-:W-:Y:S01]  /*8f00*/  LOP3.LUT R0, R3, R0, RZ, 0x3c, !PT ;  /* 0x0000000003007212 */ /* 0x000fe200078e3cff */
[----:B0-----:R-:W-:Y:S06]  /*8f10*/  @!P0 BRA `(.L_x_180) ;  /* 0x00000000009c8947 */ /* 0x001fec0003800000 */
.L_x_189:
[----:B------:R-:W-:Y:S01]  /*8f20*/  IMAD R5, R8, 0x8, R5 ;  /* 0x0000000808057824 */ /* 0x000fe200078e0205 */
[----:B------:R-:W-:-:S07]  /*8f30*/  SHF.L.U32 R0, R0, 0x1f, RZ ;  /* 0x0000001f00007819 */ /* 0x000fce00000006ff */
.L_x_181:
[----:B-1----:R1:W2:Y:S02]  /*8f40*/  SYNCS.PHASECHK.TRANS64.TRYWAIT P0, [R5+URZ], R0 ;  /* 0x00000000050075a7 */ /* 0x0022a4000800017f */
[----:B--2---:R-:W-:Y:S05]  /*8f50*/  @!P0 NANOSLEEP.SYNCS 0x989680 ;  /* 0x009896800000895d */ /* 0x004fea0003900000 */
[----:B------:R-:W2:Y:S02]  /*8f60*/  @!P0 SYNCS.PHASECHK.TRANS64 P0, [R5+URZ], R0 ;  /* 0x00000000050085a7 */ /* 0x000ea4000800007f */
[----:B--2---:R-:W-:Y:S05]  /*8f70*/  @!P0 BRA `(.L_x_181) ;  /* 0xfffffffc00f08947 */ /* 0x004fea000383ffff */
.L_x_178:
[----:B------:R-:W-:Y:S05]  /*8f80*/  BSYNC B0 ;  /* 0x0000000000007941 */ /* 0x000fea0003800000 */
.L_x_177:
[----:B------:R-:W-:Y:S05]  /*8f90*/  EXIT ;  /* 0x000000000000794d */ /* 0x000fea0003800000 */
.L_x_21:
[----:B-1----:R1:W2:Y:S02]  /*8fa0*/  SYNCS.PHASECHK.TRANS64.TRYWAIT P1, [R3+URZ], R0 ;  /* 0x00000000030075a7 */ /* 0x0022a4000802017f */
[----:B--2---:R-:W-:Y:S05]  /*8fb0*/  @!P1 NANOSLEEP.SYNCS 0x989680 ;  /* 0x009896800000995d */ /* 0x004fea0003900000 */
[----:B------:R-:W2:Y:S02]  /*8fc0*/  @!P1 SYNCS.PHASECHK.TRANS64 P1, [R3+URZ], R0 ;  /* 0x00000000030095a7 */ /* 0x000ea4000802007f */
[----:B--2---:R-:W-:Y:S05]  /*8fd0*/  @!P1 BRA `(.L_x_21) ;  /* 0xfffffffc00f09947 */ /* 0x004fea000383ffff */
[----:B------:R-:W-:Y:S05]  /*8fe0*/  BRA `(.L_x_20) ;  /* 0xffffff8400d47947 */ /* 0x000fea000383ffff */
.L_x_26:
[----:B-1----:R1:W2:Y:S02]  /*8ff0*/  SYNCS.PHASECHK.TRANS64.TRYWAIT P1, [R5+URZ], R4 ;  /* 0x00000004050075a7 */ /* 0x0022a4000802017f */
[----:B--2---:R-:W-:Y:S05]  /*9000*/  @!P1 NANOSLEEP.SYNCS 0x989680 ;  /* 0x009896800000995d */ /* 0x004fea0003900000 */
[----:B------:R-:W2:Y:S02]  /*9010*/  @!P1 SYNCS.PHASECHK.TRANS64 P1, [R5+URZ], R4 ;  /* 0x00000004050095a7 */ /* 0x000ea4000802007f */
[----:B--2---:R-:W-:Y:S05]  /*9020*/  @!P1 BRA `(.L_x_26) ;  /* 0xfffffffc00f09947 */ /* 0x004fea000383ffff */
[----:B------:R-:W-:Y:S05]  /*9030*/  BRA `(.L_x_25) ;  /* 0xffffff8c00e47947 */ /* 0x000fea000383ffff */
.L_x_165:
[----:B------:R-:W-:Y:S01]  /*9040*/  BSSY B1, `(.L_x_182) ;  /* 0x0000006000017945 */ /* 0x000fe20003800000 */
[----:B------:R-:W-:-:S07]  /*9050*/  IMAD.MOV.U32 R15, RZ, RZ, -0x1 ;  /* 0xffffffffff0f7424 */ /* 0x000fce00078e00ff */
[----:B------:R-:W-:Y:S05]  /*9060*/  WARPSYNC.COLLECTIVE R15, `(.L_x_183) ;  /* 0x000000000f0c7348 */ /* 0x000fea0003c00000 */
[----:B------:R-:W-:Y:S02]  /*9070*/  ELECT P6, UR62, PT ;  /* 0x00000000003e782f */ /* 0x000fe400038c0000 */
[----:B------:R-:W-:Y:S01]  /*9080*/  MOV R14, UR62 ;  /* 0x0000003e000e7c02 */ /* 0x000fe20008000f00 */
[----:B------:R-:W-:Y:S10]  /*9090*/  ENDCOLLECTIVE ;  /* 0x000000000000791b */ /* 0x000ff40003800000 */
.L_x_183:
[----:B------:R-:W-:Y:S05]  /*90a0*/  BSYNC B1 ;  /* 0x0000000000017941 */ /* 0x000fea0003800000 */
.L_x_182:
[----:B------:R-:W-:Y:S05]  /*90b0*/  BRA `(.L_x_184) ;  /* 0xfffffff0004c7947 */ /* 0x000fea000383ffff */
.L_x_168:
[----:B0-----:R0:W1:Y:S02]  /*90c0*/  SYNCS.PHASECHK.TRANS64.TRYWAIT P0, [R20+URZ+0x10], R7 ;  /* 0x00001007140075a7 */ /* 0x001064000800017f */
[----:B-1----:R-:W-:Y:S05]  /*90d0*/  @!P0 NANOSLEEP.SYNCS 0x989680 ;  /* 0x009896800000895d */ /* 0x002fea0003900000 */
[----:B------:R-:W1:Y:S02]  /*90e0*/  @!P0 SYNCS.PHASECHK.TRANS64 P0, [R20+URZ+0x10], R7 ;  /* 0x00001007140085a7 */ /* 0x000e64000800007f */
[----:B-1----:R-:W-:Y:S05]  /*90f0*/  @!P0 BRA `(.L_x_168) ;  /* 0xfffffffc00f08947 */ /* 0x002fea000383ffff */
[----:B------:R-:W-:Y:S05]  /*9100*/  BRA `(.L_x_185) ;  /* 0xfffffff0008c7947 */ /* 0x000fea000383ffff */
.L_x_176:
[----:B------:R-:W-:Y:S01]  /*9110*/  BSSY B0, `(.L_x_186) ;  /* 0x0000006000007945 */ /* 0x000fe20003800000 */
[----:B------:R-:W-:-:S07]  /*9120*/  IMAD.MOV.U32 R15, RZ, RZ, -0x1 ;  /* 0xffffffffff0f7424 */ /* 0x000fce00078e00ff */
[----:B------:R-:W-:Y:S05]  /*9130*/  WARPSYNC.COLLECTIVE R15, `(.L_x_187) ;  /* 0x000000000f0c7348 */ /* 0x000fea0003c00000 */
[----:B------:R-:W-:Y:S02]  /*9140*/  ELECT P6, UR62, PT ;  /* 0x00000000003e782f */ /* 0x000fe400038c0000 */
[----:B------:R-:W-:Y:S01]  /*9150*/  MOV R14, UR62 ;  /* 0x0000003e000e7c02 */ /* 0x000fe20008000f00 */
[----:B------:R-:W-:Y:S10]  /*9160*/  ENDCOLLECTIVE ;  /* 0x000000000000791b */ /* 0x000ff40003800000 */
.L_x_187:
[----:B------:R-:W-:Y:S05]  /*9170*/  BSYNC B0 ;  /* 0x0000000000007941 */ /* 0x000fea0003800000 */
.L_x_186:
[----:B------:R-:W-:Y:S05]  /*9180*/  BRA `(.L_x_188) ;  /* 0xfffffffc00187947 */ /* 0x000fea000383ffff */
.L_x_180:
[----:B0-----:R0:W1:Y:S02]  /*9190*/  SYNCS.PHASECHK.TRANS64.TRYWAIT P0, [R7+URZ], R2 ;  /* 0x00000002070075a7 */ /* 0x001064000800017f */
[----:B-1----:R-:W-:Y:S05]  /*91a0*/  @!P0 NANOSLEEP.SYNCS 0x989680 ;  /* 0x009896800000895d */ /* 0x002fea0003900000 */
[----:B------:R-:W1:Y:S02]  /*91b0*/  @!P0 SYNCS.PHASECHK.TRANS64 P0, [R7+URZ], R2 ;  /* 0x00000002070085a7 */ /* 0x000e64000800007f */
[----:B-1----:R-:W-:Y:S05]  /*91c0*/  @!P0 BRA `(.L_x_180) ;  /* 0xfffffffc00f08947 */ /* 0x002fea000383ffff */
[----:B------:R-:W-:Y:S05]  /*91d0*/  BRA `(.L_x_189) ;  /* 0xfffffffc00507947 */ /* 0x000fea000383ffff */
.L_x_190:
[----:B------:R-:W-:-:S00]  /*91e0*/  BRA `(.L_x_190) ;  /* 0xfffffffc00fc7947 */ /* 0x000fc0000383ffff */
[----:B------:R-:W-:-:S00]  /*91f0*/  NOP ;  /* 0x0000000000007918 */ /* 0x000fc00000000000 */
        /* <DEDUP_REMOVED lines=8> */
.L_x_191:


//--------------------- .nv.global.init           --------------------------
	.section	.nv.global.init,"aw",@progbits
.nv.global.init:
	.type		$str$22,@object
	.size		$str$22,($str$23 - $str$22)
$str$22:
        /*0000*/ 	.byte	0x6b, 0x5f, 0x74, 0x69, 0x6c, 0x65, 0x5f, 0x63, 0x6f, 0x75, 0x6e, 0x74, 0x20, 0x3e, 0x3d, 0x20
        /*0010*/ 	.byte	0x31, 0x00
	.type		$str$23,@object
	.size		$str$23,(__unnamed_1 - $str$23)
$str$23:
        /*0012*/ 	.byte	0x2f, 0x74, 0x6d, 0x70, 0x2f, 0x63, 0x75, 0x74, 0x6c, 0x61, 0x73, 0x73, 0x5f, 0x73, 0x77, 0x65
        /*0022*/ 	.byte	0x65, 0x70, 0x5f, 0x73, 0x72, 0x63, 0x2f, 0x69, 0x6e, 0x63, 0x6c, 0x75, 0x64, 0x65, 0x2f, 0x63
        /*0032*/ 	.byte	0x75, 0x74, 0x6c, 0x61, 0x73, 0x73, 0x2f, 0x67, 0x65, 0x6d, 0x6d, 0x2f, 0x63, 0x6f, 0x6c, 0x6c
        /*0042*/ 	.byte	0x65, 0x63, 0x74, 0x69, 0x76, 0x65, 0x2f, 0x73, 0x6d, 0x39, 0x30, 0x5f, 0x6d, 0x6d, 0x61, 0x5f
        /*0052*/ 	.byte	0x74, 0x6d, 0x61, 0x5f, 0x67, 0x6d, 0x6d, 0x61, 0x5f, 0x73, 0x73, 0x5f, 0x77, 0x61, 0x72, 0x70
        /*0062*/ 	.byte	0x73, 0x70, 0x65, 0x63, 0x69, 0x61, 0x6c, 0x69, 0x7a, 0x65, 0x64, 0x2e, 0x68, 0x70, 0x70, 0x00
	.type		__unnamed_1,@object
	.size		__unnamed_1,(.L_0 - __unnamed_1)
__unnamed_1:
        /*0072*/ 	.byte	0x76, 0x6f, 0x69, 0x64, 0x20, 0x63, 0x75, 0x74, 0x6c, 0x61, 0x73, 0x73, 0x3a, 0x3a, 0x67, 0x65
        /* <DEDUP_REMOVED lines=180> */
        /*0bc2*/ 	.byte	0x74, 0x65, 0x3a, 0x3a, 0x69, 0x64, 0x65, 0x6e, 0x74, 0x69, 0x74, 0x79, 0x5d, 0x00
.L_0:


//--------------------- .nv.shared._ZN7cutlass13device_kernelINS_4gemm6kernel13GemmUniversalIN4cute5tupleIJiiiiEEENS1_10collective13CollectiveMmaINS1_34MainloopSm90TmaGmmaWarpSpecializedILi2ENS5_IJNS4_1CILi1EEENSA_ILi2EEESB_EEENS1_35KernelTmaWarpSpecializedCooperativeEEENS5_IJNSA_ILi256EEENSA_ILi64EEENSA_ILi128EEEEEENS_10bfloat16_tENS5_IJlSB_lEEESK_SL_NS4_8TiledMMAINS4_8MMA_AtomIJNS4_4SM904GMMA27MMA_64x64x16_F32BF16BF16_SSILNSP_5MajorE0ELSR_0ELNSP_7ScaleInE1ELSS_1EEEEEENS4_6LayoutINS5_IJSC_SB_SB_EEENS5_IJSB_NSA_ILi0EEESX_EEEEENS5_IJNS4_10UnderscoreES10_S10_EEEEENS4_23SM90_TMA_LOAD_MULTICASTENS4_14ComposedLayoutINS4_7SwizzleILi3ELi4ELi3EEENS4_18smem_ptr_flag_bitsILi16EEENSV_INS5_IJNSA_ILi8EEESH_EEENS5_IJSH_SB_EEEEEEEvNS4_8identityENS4_13SM90_TMA_LOADES1D_vS1E_EENS_8epilogue10collective6detail29Sm90TmaWarpSpecializedAdapterINS1I_15DefaultEpilogueISK_SL_SL_NS1H_6thread17LinearCombinationISK_Li1EffLNS1M_9ScaleType4KindE0ELNS_15FloatRoundStyleE2ESK_EENS1_15EpilogueDefaultEEEEEvvEEEEvNT_6ParamsE --------------------------
	.section	.nv.shared._ZN7cutlass13device_kernelINS_4gemm6kernel13GemmUniversalIN4cute5tupleIJiiiiEEENS1_10collective13CollectiveMmaINS1_34MainloopSm90TmaGmmaWarpSpecializedILi2ENS5_IJNS4_1CILi1EEENSA_ILi2EEESB_EEENS1_35KernelTmaWarpSpecializedCooperativeEEENS5_IJNSA_ILi256EEENSA_ILi64EEENSA_ILi128EEEEEENS_10bfloat16_tENS5_IJlSB_lEEESK_SL_NS4_8TiledMMAINS4_8MMA_AtomIJNS4_4SM904GMMA27MMA_64x64x16_F32BF16BF16_SSILNSP_5MajorE0ELSR_0ELNSP_7ScaleInE1ELSS_1EEEEEENS4_6LayoutINS5_IJSC_SB_SB_EEENS5_IJSB_NSA_ILi0EEESX_EEEEENS5_IJNS4_10UnderscoreES10_S10_EEEEENS4_23SM90_TMA_LOAD_MULTICASTENS4_14ComposedLayoutINS4_7SwizzleILi3ELi4ELi3EEENS4_18smem_ptr_flag_bitsILi16EEENSV_INS5_IJNSA_ILi8EEESH_EEENS5_IJSH_SB_EEEEEEEvNS4_8identityENS4_13SM90_TMA_LOADES1D_vS1E_EENS_8epilogue10collective6detail29Sm90TmaWarpSpecializedAdapterINS1I_15DefaultEpilogueISK_SL_SL_NS1H_6thread17LinearCombinationISK_Li1EffLNS1M_9ScaleType4KindE0ELNS_15FloatRoundStyleE2ESK_EENS1_15EpilogueDefaultEEEEEvvEEEEvNT_6ParamsE,"aw",@nobits
	.sectionflags	@""
	.align	16
	.zero		1024


//--------------------- .nv.shared.reserved.0     --------------------------
	.section	.nv.shared.reserved.0,"aw",@nobits
	.weak		__nv_reservedSMEM_offset_0_alias
	.size		__nv_reservedSMEM_offset_0_alias, 0, 0
	.other		__nv_reservedSMEM_offset_0_alias,@"STO_CUDA_RESERVED_SHARED STV_DEFAULT"
__nv_reservedSMEM_offset_0_alias:
	.zero		0


//--------------------- .nv.global                --------------------------
	.section	.nv.global,"aw",@nobits
.nv.global:
	.type		_ZN39_INTERNAL_dcbfa849_4_k_cu_89d78e42_27164cute1_E,@object
	.size		_ZN39_INTERNAL_dcbfa849_4_k_cu_89d78e42_27164cute1_E,(_ZN39_INTERNAL_dcbfa849_4_k_cu_89d78e42_27164cuda3std3__45__cpo6cbeginE - _ZN39_INTERNAL_dcbfa849_4_k_cu_89d78e42_27164cute1_E)
_ZN39_INTERNAL_dcbfa849_4_k_cu_89d78e42_27164cute1_E:
	.zero		1
	.type		_ZN39_INTERNAL_dcbfa849_4_k_cu_89d78e42_27164cuda3std3__45__cpo6cbeginE,@object
	.size		_ZN39_INTERNAL_dcbfa849_4_k_cu_89d78e42_27164cuda3std3__45__cpo6cbeginE,(_ZN39_INTERNAL_dcbfa849_4_k_cu_89d78e42_27164cuda3std3__48in_placeE - _ZN39_INTERNAL_dcbfa849_4_k_cu_89d78e42_27164cuda3std3__45__cpo6cbeginE)
_ZN39_INTERNAL_dcbfa849_4_k_cu_89d78e42_27164cuda3std3__45__cpo6cbeginE:
	.zero		1
	.type		_ZN39_INTERNAL_dcbfa849_4_k_cu_89d78e42_27164cuda3std3__48in_placeE,@object
	.size		_ZN39_INTERNAL_dcbfa849_4_k_cu_89d78e42_27164cuda3std3__48in_placeE,(_ZN39_INTERNAL_dcbfa849_4_k_cu_89d78e42_27164cuda3std6ranges3__45__cpo9iter_moveE - _ZN39_INTERNAL_dcbfa849_4_k_cu_89d78e42_27164cuda3std3__48in_placeE)
_ZN39_INTERNAL_dcbfa849_4_k_cu_89d78e42_27164cuda3std3__48in_placeE:
	.zero		1
	.type		_ZN39_INTERNAL_dcbfa849_4_k_cu_89d78e42_27164cuda3std6ranges3__45__cpo9iter_moveE,@object
	.size		_ZN39_INTERNAL_dcbfa849_4_k_cu_89d78e42_27164cuda3std6ranges3__45__cpo9iter_moveE,(_ZN39_INTERNAL_dcbfa849_4_k_cu_89d78e42_27164cuda3std3__45__cpo5beginE - _ZN39_INTERNAL_dcbfa849_4_k_cu_89d78e42_27164cuda3std6ranges3__45__cpo9iter_moveE)
_ZN39_INTERNAL_dcbfa849_4_k_cu_89d78e42_27164cuda3std6ranges3__45__cpo9iter_moveE:
	.zero		1
	.type		_ZN39_INTERNAL_dcbfa849_4_k_cu_89d78e42_27164cuda3std3__45__cpo5beginE,@object
	.size		_ZN39_INTERNAL_dcbfa849_4_k_cu_89d78e42_27164cuda3std3__45__cpo5beginE,(_ZN39_INTERNAL_dcbfa849_4_k_cu_89d78e42_27164cuda3std3__441_GLOBAL__N__dcbfa849_4_k_cu_89d78e42_27166ignoreE - _ZN39_INTERNAL_dcbfa849_4_k_cu_89d78e42_27164cuda3std3__45__cpo5beginE)
_ZN39_INTERNAL_dcbfa849_4_k_cu_89d78e42_27164cuda3std3__45__cpo5beginE:
	.zero		1
	.type		_ZN39_INTERNAL_dcbfa849_4_k_cu_89d78e42_27164cuda3std3__441_GLOBAL__N__dcbfa849_4_k_cu_89d78e42_27166ignoreE,@object
	.size		_ZN39_INTERNAL_dcbfa849_4_k_cu_89d78e42_27164cuda3std3__441_GLOBAL__N__dcbfa849_4_k_cu_89d78e42_27166ignoreE,(_ZN39_INTERNAL_dcbfa849_4_k_cu_89d78e42_27164cute7productE - _ZN39_INTERNAL_dcbfa849_4_k_cu_89d78e42_27164cuda3std3__441_GLOBAL__N__dcbfa849_4_k_cu_89d78e42_27166ignoreE)
_ZN39_INTERNAL_dcbfa849_4_k_cu_89d78e42_27164cuda3std3__441_GLOBAL__N__dcbfa849_4_k_cu_89d78e42_27166ignoreE:
	.zero		1
	.type		_ZN39_INTERNAL_dcbfa849_4_k_cu_89d78e42_27164cute7productE,@object
	.size		_ZN39_INTERNAL_dcbfa849_4_k_cu_89d78e42_27164cute7productE,(_ZN39_INTERNAL_dcbfa849_4_k_cu_89d78e42_27164cuda3std3__45__cpo3endE - _ZN39_INTERNAL_dcbfa849_4_k_cu_89d78e42_27164cute7productE)
_ZN39_INTERNAL_dcbfa849_4_k_cu_89d78e42_27164cute7productE:
	.zero		1
	.type		_ZN39_INTERNAL_dcbfa849_4_k_cu_89d78e42_27164cuda3std3__45__cpo3endE,@object
	.size		_ZN39_INTERNAL_dcbfa849_4_k_cu_89d78e42_27164cuda3std3__45__cpo3endE,(_ZN39_INTERNAL_dcbfa849_4_k_cu_89d78e42_27164cuda3std3__419piecewise_constructE - _ZN39_INTERNAL_dcbfa849_4_k_cu_89d78e42_27164cuda3std3__45__cpo3endE)
_ZN39_INTERNAL_dcbfa849_4_k_cu_89d78e42_27164cuda3std3__45__cpo3endE:
	.zero		1
	.type		_ZN39_INTERNAL_dcbfa849_4_k_cu_89d78e42_27164cuda3std3__419piecewise_constructE,@object
	.size		_ZN39_INTERNAL_dcbfa849_4_k_cu_89d78e42_27164cuda3std3__419piecewise_constructE,(_ZN39_INTERNAL_dcbfa849_4_k_cu_89d78e42_27164cuda3std3__45__cpo4cendE - _ZN39_INTERNAL_dcbfa849_4_k_cu_89d78e42_27164cuda3std3__419piecewise_constructE)
_ZN39_INTERNAL_dcbfa849_4_k_cu_89d78e42_27164cuda3std3__419piecewise_constructE:
	.zero		1
	.type		_ZN39_INTERNAL_dcbfa849_4_k_cu_89d78e42_27164cuda3std3__45__cpo4cendE,@object
	.size		_ZN39_INTERNAL_dcbfa849_4_k_cu_89d78e42_27164cuda3std3__45__cpo4cendE,(_ZN39_INTERNAL_dcbfa849_4_k_cu_89d78e42_27164cuda3std6ranges3__45__cpo4swapE - _ZN39_INTERNAL_dcbfa849_4_k_cu_89d78e42_27164cuda3std3__45__cpo4cendE)
_ZN39_INTERNAL_dcbfa849_4_k_cu_89d78e42_27164cuda3std3__45__cpo4cendE:
	.zero		1
	.type		_ZN39_INTERNAL_dcbfa849_4_k_cu_89d78e42_27164cuda3std6ranges3__45__cpo4swapE,@object
	.size		_ZN39_INTERNAL_dcbfa849_4_k_cu_89d78e42_27164cuda3std6ranges3__45__cpo4swapE,(.L_8 - _ZN39_INTERNAL_dcbfa849_4_k_cu_89d78e42_27164cuda3std6ranges3__45__cpo4swapE)
_ZN39_INTERNAL_dcbfa849_4_k_cu_89d78e42_27164cuda3std6ranges3__45__cpo4swapE:
	.zero		1
.L_8:


//--------------------- .nv.constant0._ZN7cutlass13device_kernelINS_4gemm6kernel13GemmUniversalIN4cute5tupleIJiiiiEEENS1_10collective13CollectiveMmaINS1_34MainloopSm90TmaGmmaWarpSpecializedILi2ENS5_IJNS4_1CILi1EEENSA_ILi2EEESB_EEENS1_35KernelTmaWarpSpecializedCooperativeEEENS5_IJNSA_ILi256EEENSA_ILi64EEENSA_ILi128EEEEEENS_10bfloat16_tENS5_IJlSB_lEEESK_SL_NS4_8TiledMMAINS4_8MMA_AtomIJNS4_4SM904GMMA27MMA_64x64x16_F32BF16BF16_SSILNSP_5MajorE0ELSR_0ELNSP_7ScaleInE1ELSS_1EEEEEENS4_6LayoutINS5_IJSC_SB_SB_EEENS5_IJSB_NSA_ILi0EEESX_EEEEENS5_IJNS4_10UnderscoreES10_S10_EEEEENS4_23SM90_TMA_LOAD_MULTICASTENS4_14ComposedLayoutINS4_7SwizzleILi3ELi4ELi3EEENS4_18smem_ptr_flag_bitsILi16EEENSV_INS5_IJNSA_ILi8EEESH_EEENS5_IJSH_SB_EEEEEEEvNS4_8identityENS4_13SM90_TMA_LOADES1D_vS1E_EENS_8epilogue10collective6detail29Sm90TmaWarpSpecializedAdapterINS1I_15DefaultEpilogueISK_SL_SL_NS1H_6thread17LinearCombinationISK_Li1EffLNS1M_9ScaleType4KindE0ELNS_15FloatRoundStyleE2ESK_EENS1_15EpilogueDefaultEEEEEvvEEEEvNT_6ParamsE --------------------------
	.section	.nv.constant0._ZN7cutlass13device_kernelINS_4gemm6kernel13GemmUniversalIN4cute5tupleIJiiiiEEENS1_10collective13CollectiveMmaINS1_34MainloopSm90TmaGmmaWarpSpecializedILi2ENS5_IJNS4_1CILi1EEENSA_ILi2EEESB_EEENS1_35KernelTmaWarpSpecializedCooperativeEEENS5_IJNSA_ILi256EEENSA_ILi64EEENSA_ILi128EEEEEENS_10bfloat16_tENS5_IJlSB_lEEESK_SL_NS4_8TiledMMAINS4_8MMA_AtomIJNS4_4SM904GMMA27MMA_64x64x16_F32BF16BF16_SSILNSP_5MajorE0ELSR_0ELNSP_7ScaleInE1ELSS_1EEEEEENS4_6LayoutINS5_IJSC_SB_SB_EEENS5_IJSB_NSA_ILi0EEESX_EEEEENS5_IJNS4_10UnderscoreES10_S10_EEEEENS4_23SM90_TMA_LOAD_MULTICASTENS4_14ComposedLayoutINS4_7SwizzleILi3ELi4ELi3EEENS4_18smem_ptr_flag_bitsILi16EEENSV_INS5_IJNSA_ILi8EEESH_EEENS5_IJSH_SB_EEEEEEEvNS4_8identityENS4_13SM90_TMA_LOADES1D_vS1E_EENS_8epilogue10collective6detail29Sm90TmaWarpSpecializedAdapterINS1I_15DefaultEpilogueISK_SL_SL_NS1H_6thread17LinearCombinationISK_Li1EffLNS1M_9ScaleType4KindE0ELNS_15FloatRoundStyleE2ESK_EENS1_15EpilogueDefaultEEEEEvvEEEEvNT_6ParamsE,"a",@progbits
	.sectionflags	@""
	.align	4
.nv.constant0._ZN7cutlass13device_kernelINS_4gemm6kernel13GemmUniversalIN4cute5tupleIJiiiiEEENS1_10collective13CollectiveMmaINS1_34MainloopSm90TmaGmmaWarpSpecializedILi2ENS5_IJNS4_1CILi1EEENSA_ILi2EEESB_EEENS1_35KernelTmaWarpSpecializedCooperativeEEENS5_IJNSA_ILi256EEENSA_ILi64EEENSA_ILi128EEEEEENS_10bfloat16_tENS5_IJlSB_lEEESK_SL_NS4_8TiledMMAINS4_8MMA_AtomIJNS4_4SM904GMMA27MMA_64x64x16_F32BF16BF16_SSILNSP_5MajorE0ELSR_0ELNSP_7ScaleInE1ELSS_1EEEEEENS4_6LayoutINS5_IJSC_SB_SB_EEENS5_IJSB_NSA_ILi0EEESX_EEEEENS5_IJNS4_10UnderscoreES10_S10_EEEEENS4_23SM90_TMA_LOAD_MULTICASTENS4_14ComposedLayoutINS4_7SwizzleILi3ELi4ELi3EEENS4_18smem_ptr_flag_bitsILi16EEENSV_INS5_IJNSA_ILi8EEESH_EEENS5_IJSH_SB_EEEEEEEvNS4_8identityENS4_13SM90_TMA_LOADES1D_vS1E_EENS_8epilogue10collective6detail29Sm90TmaWarpSpecializedAdapterINS1I_15DefaultEpilogueISK_SL_SL_NS1H_6thread17LinearCombinationISK_Li1EffLNS1M_9ScaleType4KindE0ELNS_15FloatRoundStyleE2ESK_EENS1_15EpilogueDefaultEEEEEvvEEEEvNT_6ParamsE:
	.zero		1664


//--------------------- SYMBOLS --------------------------

	.type		.nv.reservedSmem.offset0,@object
	.size		.nv.reservedSmem.offset0,0x4
	.type		__assertfail,@function
